	.target	sm_90a

	.elftype	@"ET_EXEC"


//--------------------- .note.nv.tkinfo           --------------------------
	.section	.note.nv.tkinfo,"",@"SHT_NOTE"
	.sectionflags	@"SHF_NOTE_NV_TKINFO"
	.tkinfo
        /*0018*/ 	.word	0x00000002
        /*0030*/ 	.string	""
        /*0030*/ 	.string	"ptxas"
        /*0030*/ 	.string	"Cuda compilation tools, release 13.0, V13.0.88"
        /*0030*/ 	.string	"Build cuda_13.0.r13.0/compiler.36424714_0"
        /*0030*/ 	.string	"-arch sm_90a -m 64 "



//--------------------- .note.nv.cuinfo           --------------------------
	.section	.note.nv.cuinfo,"",@"SHT_NOTE"
	.sectionflags	@"SHF_NOTE_NV_CUINFO"
        /*0018*/ 	.short	0x0002
        /*001a*/ 	.short	0x005a
        /*001c*/ 	.short	0x0082
	.zero		2


//--------------------- .nv.info                  --------------------------
	.section	.nv.info,"",@"SHT_CUDA_INFO"
	.align	4


	//----- nvinfo : EIATTR_REGCOUNT
	.align		4
        /*0000*/ 	.byte	0x04, 0x2f
        /*0002*/ 	.short	(.L_12 - .L_11)
	.align		4
.L_11:
        /*0004*/ 	.word	index@(_ZN7cutlass13device_kernelINS_4gemm6kernel13GemmUniversalIN4cute5tupleIJiiiiEEENS1_10collective13CollectiveMmaINS1_37MainloopSm90TmaGmmaWarpSpecializedFP8ILi3ENS5_IJNS4_1CILi1EEESB_SB_EEENS1_32KernelTmaWarpSpecializedPingpongEEENS5_IJNSA_ILi64EEESF_NSA_ILi32EEEEEENS_12float_e4m3_tENS5_IJlSB_lEEESI_SJ_NS4_8TiledMMAINS4_8MMA_AtomIJNS4_4SM904GMMA30MMA_64x64x32_F32E4M3E4M3_SS_TNILNSN_7ScaleInE1ELSP_1EEEEEENS4_6LayoutISC_NS5_IJNSA_ILi0EEEST_ST_EEEEENS5_IJNS4_10UnderscoreESW_SW_EEEEENS4_13SM90_TMA_LOADENS4_14ComposedLayoutINS4_7SwizzleILi1ELi4ELi3EEENS4_18smem_ptr_flag_bitsILi8EEENSS_INS5_IJNSA_ILi8EEESG_EEENS5_IJSG_SB_EEEEEEEvNS4_8identityESZ_S19_vS1A_EENS_8epilogue10collective6detail29Sm90TmaWarpSpecializedAdapterINS1D_15DefaultEpilogueISI_SJ_SJ_NS1C_6thread17LinearCombinationISI_Li1EffLNS1H_9ScaleType4KindE0ELNS_15FloatRoundStyleE2ESI_EENS1_15EpilogueDefaultEEEEEvvEEEEvNT_6ParamsE)
        /*0008*/ 	.word	0x000000a8


	//----- nvinfo : EIATTR_FRAME_SIZE
	.align		4
.L_12:
        /*000c*/ 	.byte	0x04, 0x11
        /*000e*/ 	.short	(.L_14 - .L_13)
	.align		4
.L_13:
        /*0010*/ 	.word	index@(_ZN7cutlass13device_kernelINS_4gemm6kernel13GemmUniversalIN4cute5tupleIJiiiiEEENS1_10collective13CollectiveMmaINS1_37MainloopSm90TmaGmmaWarpSpecializedFP8ILi3ENS5_IJNS4_1CILi1EEESB_SB_EEENS1_32KernelTmaWarpSpecializedPingpongEEENS5_IJNSA_ILi64EEESF_NSA_ILi32EEEEEENS_12float_e4m3_tENS5_IJlSB_lEEESI_SJ_NS4_8TiledMMAINS4_8MMA_AtomIJNS4_4SM904GMMA30MMA_64x64x32_F32E4M3E4M3_SS_TNILNSN_7ScaleInE1ELSP_1EEEEEENS4_6LayoutISC_NS5_IJNSA_ILi0EEEST_ST_EEEEENS5_IJNS4_10UnderscoreESW_SW_EEEEENS4_13SM90_TMA_LOADENS4_14ComposedLayoutINS4_7SwizzleILi1ELi4ELi3EEENS4_18smem_ptr_flag_bitsILi8EEENSS_INS5_IJNSA_ILi8EEESG_EEENS5_IJSG_SB_EEEEEEEvNS4_8identityESZ_S19_vS1A_EENS_8epilogue10collective6detail29Sm90TmaWarpSpecializedAdapterINS1D_15DefaultEpilogueISI_SJ_SJ_NS1C_6thread17LinearCombinationISI_Li1EffLNS1H_9ScaleType4KindE0ELNS_15FloatRoundStyleE2ESI_EENS1_15EpilogueDefaultEEEEEvvEEEEvNT_6ParamsE)
        /*0014*/ 	.word	0x00000000


	//----- nvinfo : EIATTR_MIN_STACK_SIZE
	.align		4
.L_14:
        /*0018*/ 	.byte	0x04, 0x12
        /*001a*/ 	.short	(.L_16 - .L_15)
	.align		4
.L_15:
        /*001c*/ 	.word	index@(_ZN7cutlass13device_kernelINS_4gemm6kernel13GemmUniversalIN4cute5tupleIJiiiiEEENS1_10collective13CollectiveMmaINS1_37MainloopSm90TmaGmmaWarpSpecializedFP8ILi3ENS5_IJNS4_1CILi1EEESB_SB_EEENS1_32KernelTmaWarpSpecializedPingpongEEENS5_IJNSA_ILi64EEESF_NSA_ILi32EEEEEENS_12float_e4m3_tENS5_IJlSB_lEEESI_SJ_NS4_8TiledMMAINS4_8MMA_AtomIJNS4_4SM904GMMA30MMA_64x64x32_F32E4M3E4M3_SS_TNILNSN_7ScaleInE1ELSP_1EEEEEENS4_6LayoutISC_NS5_IJNSA_ILi0EEEST_ST_EEEEENS5_IJNS4_10UnderscoreESW_SW_EEEEENS4_13SM90_TMA_LOADENS4_14ComposedLayoutINS4_7SwizzleILi1ELi4ELi3EEENS4_18smem_ptr_flag_bitsILi8EEENSS_INS5_IJNSA_ILi8EEESG_EEENS5_IJSG_SB_EEEEEEEvNS4_8identityESZ_S19_vS1A_EENS_8epilogue10collective6detail29Sm90TmaWarpSpecializedAdapterINS1D_15DefaultEpilogueISI_SJ_SJ_NS1C_6thread17LinearCombinationISI_Li1EffLNS1H_9ScaleType4KindE0ELNS_15FloatRoundStyleE2ESI_EENS1_15EpilogueDefaultEEEEEvvEEEEvNT_6ParamsE)
        /*0020*/ 	.word	0x00000000
.L_16:


//--------------------- .nv.compat                --------------------------
	.section	.nv.compat,"",@"SHT_CUDA_COMPAT_INFO"
	.align	4
        /*0000*/ 	.byte	0x02, 0x09, 0x01, 0x00, 0x02, 0x02, 0x04, 0x00, 0x02, 0x05, 0x05, 0x00, 0x03, 0x07, 0x01, 0x01
        /*0010*/ 	.byte	0x02, 0x03, 0x01, 0x00, 0x02, 0x06, 0x01, 0x00, 0x04, 0x0b, 0x08, 0x00, 0x00, 0x00, 0x00, 0x00
        /*0020*/ 	.byte	0x00, 0x00, 0x00, 0x00


//--------------------- .nv.info._ZN7cutlass13device_kernelINS_4gemm6kernel13GemmUniversalIN4cute5tupleIJiiiiEEENS1_10collective13CollectiveMmaINS1_37MainloopSm90TmaGmmaWarpSpecializedFP8ILi3ENS5_IJNS4_1CILi1EEESB_SB_EEENS1_32KernelTmaWarpSpecializedPingpongEEENS5_IJNSA_ILi64EEESF_NSA_ILi32EEEEEENS_12float_e4m3_tENS5_IJlSB_lEEESI_SJ_NS4_8TiledMMAINS4_8MMA_AtomIJNS4_4SM904GMMA30MMA_64x64x32_F32E4M3E4M3_SS_TNILNSN_7ScaleInE1ELSP_1EEEEEENS4_6LayoutISC_NS5_IJNSA_ILi0EEEST_ST_EEEEENS5_IJNS4_10UnderscoreESW_SW_EEEEENS4_13SM90_TMA_LOADENS4_14ComposedLayoutINS4_7SwizzleILi1ELi4ELi3EEENS4_18smem_ptr_flag_bitsILi8EEENSS_INS5_IJNSA_ILi8EEESG_EEENS5_IJSG_SB_EEEEEEEvNS4_8identityESZ_S19_vS1A_EENS_8epilogue10collective6detail29Sm90TmaWarpSpecializedAdapterINS1D_15DefaultEpilogueISI_SJ_SJ_NS1C_6thread17LinearCombinationISI_Li1EffLNS1H_9ScaleType4KindE0ELNS_15FloatRoundStyleE2ESI_EENS1_15EpilogueDefaultEEEEEvvEEEEvNT_6ParamsE --------------------------
	.section	.nv.info._ZN7cutlass13device_kernelINS_4gemm6kernel13GemmUniversalIN4cute5tupleIJiiiiEEENS1_10collective13CollectiveMmaINS1_37MainloopSm90TmaGmmaWarpSpecializedFP8ILi3ENS5_IJNS4_1CILi1EEESB_SB_EEENS1_32KernelTmaWarpSpecializedPingpongEEENS5_IJNSA_ILi64EEESF_NSA_ILi32EEEEEENS_12float_e4m3_tENS5_IJlSB_lEEESI_SJ_NS4_8TiledMMAINS4_8MMA_AtomIJNS4_4SM904GMMA30MMA_64x64x32_F32E4M3E4M3_SS_TNILNSN_7ScaleInE1ELSP_1EEEEEENS4_6LayoutISC_NS5_IJNSA_ILi0EEEST_ST_EEEEENS5_IJNS4_10UnderscoreESW_SW_EEEEENS4_13SM90_TMA_LOADENS4_14ComposedLayoutINS4_7SwizzleILi1ELi4ELi3EEENS4_18smem_ptr_flag_bitsILi8EEENSS_INS5_IJNSA_ILi8EEESG_EEENS5_IJSG_SB_EEEEEEEvNS4_8identityESZ_S19_vS1A_EENS_8epilogue10collective6detail29Sm90TmaWarpSpecializedAdapterINS1D_15DefaultEpilogueISI_SJ_SJ_NS1C_6thread17LinearCombinationISI_Li1EffLNS1H_9ScaleType4KindE0ELNS_15FloatRoundStyleE2ESI_EENS1_15EpilogueDefaultEEEEEvvEEEEvNT_6ParamsE,"",@"SHT_CUDA_INFO"
	.sectionflags	@""
	.align	4


	//----- nvinfo : EIATTR_CUDA_API_VERSION
	.align		4
        /*0000*/ 	.byte	0x04, 0x37
        /*0002*/ 	.short	(.L_18 - .L_17)
.L_17:
        /*0004*/ 	.word	0x00000082


	//----- nvinfo : EIATTR_KPARAM_INFO
	.align		4
.L_18:
        /*0008*/ 	.byte	0x04, 0x17
        /*000a*/ 	.short	(.L_20 - .L_19)
.L_19:
        /*000c*/ 	.word	0x00000000
        /*0010*/ 	.short	0x0000
        /*0012*/ 	.short	0x0070
        /*0014*/ 	.byte	0x00, 0xf0, 0x01, 0x10


	//----- nvinfo : EIATTR_SPARSE_MMA_MASK
	.align		4
.L_20:
        /*0018*/ 	.byte	0x03, 0x50
        /*001a*/ 	.short	0x0000


	//----- nvinfo : EIATTR_MAXREG_COUNT
	.align		4
        /*001c*/ 	.byte	0x03, 0x1b
        /*001e*/ 	.short	0x00a8


	//----- nvinfo : EIATTR_NUM_BARRIERS
	.align		4
        /*0020*/ 	.byte	0x02, 0x4c
        /*0022*/ 	.byte	0x01
	.zero		1


	//----- nvinfo : EIATTR_MERCURY_ISA_VERSION
	.align		4
        /*0024*/ 	.byte	0x03, 0x5f
        /*0026*/ 	.short	0x0101


	//----- nvinfo : EIATTR_INT_WARP_WIDE_INSTR_OFFSETS
	.align		4
        /*0028*/ 	.byte	0x04, 0x31
        /*002a*/ 	.short	(.L_22 - .L_21)


	//   ....[0]....
.L_21:
        /*002c*/ 	.word	0x00000400


	//   ....[1]....
        /*0030*/ 	.word	0x00000420


	//   ....[2]....
        /*0034*/ 	.word	0x000004a0


	//   ....[3]....
        /*0038*/ 	.word	0x000004b0


	//   ....[4]....
        /*003c*/ 	.word	0x000004c0


	//   ....[5]....
        /*0040*/ 	.word	0x000004e0


	//   ....[6]....
        /*0044*/ 	.word	0x00000530


	//   ....[7]....
        /*0048*/ 	.word	0x00000550


	//----- nvinfo : EIATTR_COOP_GROUP_MASK_REGIDS
	.align		4
.L_22:
        /*004c*/ 	.byte	0x04, 0x29
        /*004e*/ 	.short	(.L_24 - .L_23)


	//   ....[0]....
.L_23:
        /*0050*/ 	.word	0xffffffff


	//   ....[1]....
        /*0054*/ 	.word	0xffffffff


	//   ....[2]....
        /*0058*/ 	.word	0xffffffff


	//   ....[3]....
        /*005c*/ 	.word	0xffffffff


	//   ....[4]....
        /*0060*/ 	.word	0xffffffff


	//   ....[5]....
        /*0064*/ 	.word	0xffffffff


	//----- nvinfo : EIATTR_COOP_GROUP_INSTR_OFFSETS
	.align		4
.L_24:
        /*0068*/ 	.byte	0x04, 0x28
        /*006a*/ 	.short	(.L_26 - .L_25)


	//   ....[0]....
.L_25:
        /*006c*/ 	.word	0x00000060


	//   ....[1]....
        /*0070*/ 	.word	0x00000070


	//   ....[2]....
        /*0074*/ 	.word	0x00000130


	//   ....[3]....
        /*0078*/ 	.word	0x000002a0


	//   ....[4]....
        /*007c*/ 	.word	0x000002e0


	//   ....[5]....
        /*0080*/ 	.word	0x00000320


	//----- nvinfo : EIATTR_REG_RECONFIG
	.align		4
.L_26:
        /*0084*/ 	.byte	0x01, 0x54
	.zero		2


	//----- nvinfo : EIATTR_MBARRIER_INSTR_OFFSETS
	.align		4
        /*0088*/ 	.byte	0x04, 0x39
        /*008a*/ 	.short	(.L_28 - .L_27)


	//   ....[0]....
.L_27:
        /*008c*/ 	.word	0x00000230
        /*0090*/ 	.word	0x000000ff
        /*0094*/ 	.word	0x00000000
        /*0098*/ 	.short	0x0100
        /*009a*/ 	.byte	0x08
	.zero		1


	//   ....[1]....
        /*009c*/ 	.word	0x00000240
        /*00a0*/ 	.word	0x000000ff
        /*00a4*/ 	.word	0x00000018
        /*00a8*/ 	.short	0x0100
        /*00aa*/ 	.byte	0x08
	.zero		1


	//   ....[2]....
        /*00ac*/ 	.word	0x00000250
        /*00b0*/ 	.word	0x000000ff
        /*00b4*/ 	.word	0x00000008
        /*00b8*/ 	.short	0x0100
        /*00ba*/ 	.byte	0x08
	.zero		1


	//   ....[3]....
        /*00bc*/ 	.word	0x00000260
        /*00c0*/ 	.word	0x000000ff
        /*00c4*/ 	.word	0x00000020
        /*00c8*/ 	.short	0x0100
        /*00ca*/ 	.byte	0x08
	.zero		1


	//   ....[4]....
        /*00cc*/ 	.word	0x00000270
        /*00d0*/ 	.word	0x000000ff
        /*00d4*/ 	.word	0x00000010
        /*00d8*/ 	.short	0x0100
        /*00da*/ 	.byte	0x08
	.zero		1


	//   ....[5]....
        /*00dc*/ 	.word	0x00000280
        /*00e0*/ 	.word	0x000000ff
        /*00e4*/ 	.word	0x00000028
        /*00e8*/ 	.short	0x0100
        /*00ea*/ 	.byte	0x08
	.zero		1


	//   ....[6]....
        /*00ec*/ 	.word	0x00000590
        /*00f0*/ 	.word	0x000000ff
        /*00f4*/ 	.word	0x00000060
        /*00f8*/ 	.short	0x0100
        /*00fa*/ 	.byte	0x08
	.zero		1


	//   ....[7]....
        /*00fc*/ 	.word	0x00000600
        /*0100*/ 	.word	0x000000ff
        /*0104*/ 	.word	0x00000068
        /*0108*/ 	.short	0x0100
        /*010a*/ 	.byte	0x08
	.zero		1


	//   ....[8]....
        /*010c*/ 	.word	0x00000620
        /*0110*/ 	.word	0x000000ff
        /*0114*/ 	.word	0x00000040
        /*0118*/ 	.short	0x0100
        /*011a*/ 	.byte	0x09
	.zero		1


	//   ....[9]....
        /*011c*/ 	.word	0x00000630
        /*0120*/ 	.word	0x000000ff
        /*0124*/ 	.word	0x00000048
        /*0128*/ 	.short	0x0100
        /*012a*/ 	.byte	0x09
	.zero		1


	//   ....[10]....
        /*012c*/ 	.word	0x00000640
        /*0130*/ 	.word	0x000000ff
        /*0134*/ 	.word	0x00000050
        /*0138*/ 	.short	0x0100
        /*013a*/ 	.byte	0x09
	.zero		1


	//   ....[11]....
        /*013c*/ 	.word	0x00000650
        /*0140*/ 	.word	0x000000ff
        /*0144*/ 	.word	0x00000058
        /*0148*/ 	.short	0x0100
        /*014a*/ 	.byte	0x09
	.zero		1


	//   ....[12]....
        /*014c*/ 	.word	0x00001480
        /*0150*/ 	.word	0x000000ff
        /*0154*/ 	.word	0xfffffff8
        /*0158*/ 	.short	0x010a
        /*015a*/ 	.byte	0x0f
	.zero		1


	//   ....[13]....
        /*015c*/ 	.word	0x00001750
        /*0160*/ 	.word	0x000000ff
        /*0164*/ 	.word	0x00000000
        /*0168*/ 	.short	0x010a
        /*016a*/ 	.byte	0x06
	.zero		1


	//   ....[14]....
        /*016c*/ 	.word	0x00001790
        /*0170*/ 	.word	0x000000ff
        /*0174*/ 	.word	0x00000000
        /*0178*/ 	.short	0x010a
        /*017a*/ 	.byte	0x06
	.zero		1


	//   ....[15]....
        /*017c*/ 	.word	0x00001cb0
        /*0180*/ 	.word	0x000000ff
        /*0184*/ 	.word	0x00000000
        /*0188*/ 	.short	0x010a
        /*018a*/ 	.byte	0x09
	.zero		1


	//   ....[16]....
        /*018c*/ 	.word	0x00001cf0
        /*0190*/ 	.word	0x000000ff
        /*0194*/ 	.word	0x00000000
        /*0198*/ 	.short	0x010a
        /*019a*/ 	.byte	0x09
	.zero		1


	//   ....[17]....
        /*019c*/ 	.word	0x00002080
        /*01a0*/ 	.word	0x000000ff
        /*01a4*/ 	.word	0x00000000
        /*01a8*/ 	.short	0x0101
        /*01aa*/ 	.byte	0x08
	.zero		1


	//   ....[18]....
        /*01ac*/ 	.word	0x000023f0
        /*01b0*/ 	.word	0x0000000f
        /*01b4*/ 	.word	0x00000000
        /*01b8*/ 	.short	0x0101
        /*01ba*/ 	.byte	0x18
	.zero		1


	//   ....[19]....
        /*01bc*/ 	.word	0x000024d0
        /*01c0*/ 	.word	0x000000ff
        /*01c4*/ 	.word	0x00000000
        /*01c8*/ 	.short	0x0101
        /*01ca*/ 	.byte	0x08
	.zero		1


	//   ....[20]....
        /*01cc*/ 	.word	0x00002580
        /*01d0*/ 	.word	0x000000ff
        /*01d4*/ 	.word	0x00000008
        /*01d8*/ 	.short	0x010a
        /*01da*/ 	.byte	0x0f
	.zero		1


	//   ....[21]....
        /*01dc*/ 	.word	0x00004de0
        /*01e0*/ 	.word	0x00000004
        /*01e4*/ 	.word	0x00000000
        /*01e8*/ 	.short	0x0101
        /*01ea*/ 	.byte	0x18
	.zero		1


	//   ....[22]....
        /*01ec*/ 	.word	0x000056c0
        /*01f0*/ 	.word	0x00000013
        /*01f4*/ 	.word	0x00000018
        /*01f8*/ 	.short	0x010a
        /*01fa*/ 	.byte	0x3f
	.zero		1


	//   ....[23]....
        /*01fc*/ 	.word	0x00005a10
        /*0200*/ 	.word	0x0000000a
        /*0204*/ 	.word	0x00000068
        /*0208*/ 	.short	0x0101
        /*020a*/ 	.byte	0x3f
	.zero		1


	//   ....[24]....
        /*020c*/ 	.word	0x00006170
        /*0210*/ 	.word	0x00000007
        /*0214*/ 	.word	0x00000000
        /*0218*/ 	.short	0x010a
        /*021a*/ 	.byte	0x3f
	.zero		1


	//   ....[25]....
        /*021c*/ 	.word	0x000061f0
        /*0220*/ 	.word	0x00000006
        /*0224*/ 	.word	0x00000000
        /*0228*/ 	.short	0x010a
        /*022a*/ 	.byte	0x3f
	.zero		1


	//   ....[26]....
        /*022c*/ 	.word	0x00006280
        /*0230*/ 	.word	0x00000003
        /*0234*/ 	.word	0x00000000
        /*0238*/ 	.short	0x010a
        /*023a*/ 	.byte	0x3f
	.zero		1


	//   ....[27]....
        /*023c*/ 	.word	0x000062f0
        /*0240*/ 	.word	0x0000000f
        /*0244*/ 	.word	0xfffffff8
        /*0248*/ 	.short	0x010a
        /*024a*/ 	.byte	0x3f
	.zero		1


	//   ....[28]....
        /*024c*/ 	.word	0x00006350
        /*0250*/ 	.word	0x0000000f
        /*0254*/ 	.word	0x00000000
        /*0258*/ 	.short	0x010a
        /*025a*/ 	.byte	0x3f
	.zero		1


	//   ....[29]....
        /*025c*/ 	.word	0x000063b0
        /*0260*/ 	.word	0x00000010
        /*0264*/ 	.word	0x00000000
        /*0268*/ 	.short	0x010a
        /*026a*/ 	.byte	0x3f
	.zero		1


	//   ....[30]....
        /*026c*/ 	.word	0x00006410
        /*0270*/ 	.word	0x0000000f
        /*0274*/ 	.word	0x00000008
        /*0278*/ 	.short	0x010a
        /*027a*/ 	.byte	0x3f
	.zero		1


	//   ....[31]....
        /*027c*/ 	.word	0x000064e0
        /*0280*/ 	.word	0x00000013
        /*0284*/ 	.word	0x00000018
        /*0288*/ 	.short	0x010a
        /*028a*/ 	.byte	0x3f
	.zero		1


	//   ....[32]....
        /*028c*/ 	.word	0x000065c0
        /*0290*/ 	.word	0x00000007
        /*0294*/ 	.word	0x00000000
        /*0298*/ 	.short	0x010a
        /*029a*/ 	.byte	0x3f
	.zero		1


	//   ....[33]....
        /*029c*/ 	.word	0x00006610
        /*02a0*/ 	.word	0x00000006
        /*02a4*/ 	.word	0x00000000
        /*02a8*/ 	.short	0x010a
        /*02aa*/ 	.byte	0x3f
	.zero		1


	//----- nvinfo : EIATTR_NUM_MBARRIERS
	.align		4
.L_28:
        /*02ac*/ 	.byte	0x03, 0x38
        /*02ae*/ 	.short	0x000c


	//----- nvinfo : EIATTR_EXIT_INSTR_OFFSETS
	.align		4
        /*02b0*/ 	.byte	0x04, 0x1c
        /*02b2*/ 	.short	(.L_30 - .L_29)


	//   ....[0]....
.L_29:
        /*02b4*/ 	.word	0x00001130


	//   ....[1]....
        /*02b8*/ 	.word	0x00001190


	//   ....[2]....
        /*02bc*/ 	.word	0x000053f0


	//   ....[3]....
        /*02c0*/ 	.word	0x00005420


	//   ....[4]....
        /*02c4*/ 	.word	0x000062d0


	//----- nvinfo : EIATTR_MAX_THREADS
	.align		4
.L_30:
        /*02c8*/ 	.byte	0x04, 0x05
        /*02ca*/ 	.short	(.L_32 - .L_31)
.L_31:
        /*02cc*/ 	.word	0x00000180
        /*02d0*/ 	.word	0x00000001
        /*02d4*/ 	.word	0x00000001


	//----- nvinfo : EIATTR_CRS_STACK_SIZE
	.align		4
.L_32:
        /*02d8*/ 	.byte	0x04, 0x1e
        /*02da*/ 	.short	(.L_34 - .L_33)
.L_33:
        /*02dc*/ 	.word	0x00000000


	//----- nvinfo : EIATTR_CBANK_PARAM_SIZE
	.align		4
.L_34:
        /*02e0*/ 	.byte	0x03, 0x19
        /*02e2*/ 	.short	0x0470


	//----- nvinfo : EIATTR_PARAM_CBANK
	.align		4
        /*02e4*/ 	.byte	0x04, 0x0a
        /*02e6*/ 	.short	(.L_36 - .L_35)
	.align		4
.L_35:
        /*02e8*/ 	.word	index@(.nv.constant0._ZN7cutlass13device_kernelINS_4gemm6kernel13GemmUniversalIN4cute5tupleIJiiiiEEENS1_10collective13CollectiveMmaINS1_37MainloopSm90TmaGmmaWarpSpecializedFP8ILi3ENS5_IJNS4_1CILi1EEESB_SB_EEENS1_32KernelTmaWarpSpecializedPingpongEEENS5_IJNSA_ILi64EEESF_NSA_ILi32EEEEEENS_12float_e4m3_tENS5_IJlSB_lEEESI_SJ_NS4_8TiledMMAINS4_8MMA_AtomIJNS4_4SM904GMMA30MMA_64x64x32_F32E4M3E4M3_SS_TNILNSN_7ScaleInE1ELSP_1EEEEEENS4_6LayoutISC_NS5_IJNSA_ILi0EEEST_ST_EEEEENS5_IJNS4_10UnderscoreESW_SW_EEEEENS4_13SM90_TMA_LOADENS4_14ComposedLayoutINS4_7SwizzleILi1ELi4ELi3EEENS4_18smem_ptr_flag_bitsILi8EEENSS_INS5_IJNSA_ILi8EEESG_EEENS5_IJSG_SB_EEEEEEEvNS4_8identityESZ_S19_vS1A_EENS_8epilogue10collective6detail29Sm90TmaWarpSpecializedAdapterINS1D_15DefaultEpilogueISI_SJ_SJ_NS1C_6thread17LinearCombinationISI_Li1EffLNS1H_9ScaleType4KindE0ELNS_15FloatRoundStyleE2ESI_EENS1_15EpilogueDefaultEEEEEvvEEEEvNT_6ParamsE)
        /*02ec*/ 	.short	0x0210
        /*02ee*/ 	.short	0x0470


	//----- nvinfo : EIATTR_SW_WAR
	.align		4
.L_36:
        /*02f0*/ 	.byte	0x04, 0x36
        /*02f2*/ 	.short	(.L_38 - .L_37)
.L_37:
        /*02f4*/ 	.word	0x00000008
.L_38:


//--------------------- .nv.callgraph             --------------------------
	.section	.nv.callgraph,"",@"SHT_CUDA_CALLGRAPH"
	.align	4
	.sectionentsize	8
	.align		4
        /*0000*/ 	.word	0x00000000
	.align		4
        /*0004*/ 	.word	0xffffffff
	.align		4
        /*0008*/ 	.word	0x00000000
	.align		4
        /*000c*/ 	.word	0xfffffffe
	.align		4
        /*0010*/ 	.word	0x00000000
	.align		4
        /*0014*/ 	.word	0xfffffffd
	.align		4
        /*0018*/ 	.word	0x00000000
	.align		4
        /*001c*/ 	.word	0xfffffffc


//--------------------- .nv.constant4             --------------------------
	.section	.nv.constant4,"a",@progbits
	.align	8
	.align		8
.nv.constant4:
        /*0000*/ 	.dword	_ZN39_INTERNAL_a0ea5c38_4_k_cu_d6f2e879_28834cuda3std3__45__cpo5beginE
	.align		8
        /*0008*/ 	.dword	_ZN39_INTERNAL_a0ea5c38_4_k_cu_d6f2e879_28834cuda3std3__45__cpo3endE
	.align		8
        /*0010*/ 	.dword	_ZN39_INTERNAL_a0ea5c38_4_k_cu_d6f2e879_28834cuda3std3__45__cpo6cbeginE
	.align		8
        /*0018*/ 	.dword	_ZN39_INTERNAL_a0ea5c38_4_k_cu_d6f2e879_28834cuda3std3__45__cpo4cendE
	.align		8
        /*0020*/ 	.dword	_ZN39_INTERNAL_a0ea5c38_4_k_cu_d6f2e879_28834cuda3std3__441_GLOBAL__N__a0ea5c38_4_k_cu_d6f2e879_28836ignoreE
	.align		8
        /*0028*/ 	.dword	_ZN39_INTERNAL_a0ea5c38_4_k_cu_d6f2e879_28834cuda3std3__419piecewise_constructE
	.align		8
        /*0030*/ 	.dword	_ZN39_INTERNAL_a0ea5c38_4_k_cu_d6f2e879_28834cuda3std3__48in_placeE
	.align		8
        /*0038*/ 	.dword	_ZN39_INTERNAL_a0ea5c38_4_k_cu_d6f2e879_28834cuda3std6ranges3__45__cpo4swapE
	.align		8
        /*0040*/ 	.dword	_ZN39_INTERNAL_a0ea5c38_4_k_cu_d6f2e879_28834cuda3std6ranges3__45__cpo9iter_moveE
	.align		8
        /*0048*/ 	.dword	_ZN39_INTERNAL_a0ea5c38_4_k_cu_d6f2e879_28834cute7productE
	.align		8
        /*0050*/ 	.dword	_ZN39_INTERNAL_a0ea5c38_4_k_cu_d6f2e879_28834cute1_E


//--------------------- .text._ZN7cutlass13device_kernelINS_4gemm6kernel13GemmUniversalIN4cute5tupleIJiiiiEEENS1_10collective13CollectiveMmaINS1_37MainloopSm90TmaGmmaWarpSpecializedFP8ILi3ENS5_IJNS4_1CILi1EEESB_SB_EEENS1_32KernelTmaWarpSpecializedPingpongEEENS5_IJNSA_ILi64EEESF_NSA_ILi32EEEEEENS_12float_e4m3_tENS5_IJlSB_lEEESI_SJ_NS4_8TiledMMAINS4_8MMA_AtomIJNS4_4SM904GMMA30MMA_64x64x32_F32E4M3E4M3_SS_TNILNSN_7ScaleInE1ELSP_1EEEEEENS4_6LayoutISC_NS5_IJNSA_ILi0EEEST_ST_EEEEENS5_IJNS4_10UnderscoreESW_SW_EEEEENS4_13SM90_TMA_LOADENS4_14ComposedLayoutINS4_7SwizzleILi1ELi4ELi3EEENS4_18smem_ptr_flag_bitsILi8EEENSS_INS5_IJNSA_ILi8EEESG_EEENS5_IJSG_SB_EEEEEEEvNS4_8identityESZ_S19_vS1A_EENS_8epilogue10collective6detail29Sm90TmaWarpSpecializedAdapterINS1D_15DefaultEpilogueISI_SJ_SJ_NS1C_6thread17LinearCombinationISI_Li1EffLNS1H_9ScaleType4KindE0ELNS_15FloatRoundStyleE2ESI_EENS1_15EpilogueDefaultEEEEEvvEEEEvNT_6ParamsE --------------------------
	.section	.text._ZN7cutlass13device_kernelINS_4gemm6kernel13GemmUniversalIN4cute5tupleIJiiiiEEENS1_10collective13CollectiveMmaINS1_37MainloopSm90TmaGmmaWarpSpecializedFP8ILi3ENS5_IJNS4_1CILi1EEESB_SB_EEENS1_32KernelTmaWarpSpecializedPingpongEEENS5_IJNSA_ILi64EEESF_NSA_ILi32EEEEEENS_12float_e4m3_tENS5_IJlSB_lEEESI_SJ_NS4_8TiledMMAINS4_8MMA_AtomIJNS4_4SM904GMMA30MMA_64x64x32_F32E4M3E4M3_SS_TNILNSN_7ScaleInE1ELSP_1EEEEEENS4_6LayoutISC_NS5_IJNSA_ILi0EEEST_ST_EEEEENS5_IJNS4_10UnderscoreESW_SW_EEEEENS4_13SM90_TMA_LOADENS4_14ComposedLayoutINS4_7SwizzleILi1ELi4ELi3EEENS4_18smem_ptr_flag_bitsILi8EEENSS_INS5_IJNSA_ILi8EEESG_EEENS5_IJSG_SB_EEEEEEEvNS4_8identityESZ_S19_vS1A_EENS_8epilogue10collective6detail29Sm90TmaWarpSpecializedAdapterINS1D_15DefaultEpilogueISI_SJ_SJ_NS1C_6thread17LinearCombinationISI_Li1EffLNS1H_9ScaleType4KindE0ELNS_15FloatRoundStyleE2ESI_EENS1_15EpilogueDefaultEEEEEvvEEEEvNT_6ParamsE,"ax",@progbits
	.align	128
.text._ZN7cutlass13device_kernelINS_4gemm6kernel13GemmUniversalIN4cute5tupleIJiiiiEEENS1_10collective13CollectiveMmaINS1_37MainloopSm90TmaGmmaWarpSpecializedFP8ILi3ENS5_IJNS4_1CILi1EEESB_SB_EEENS1_32KernelTmaWarpSpecializedPingpongEEENS5_IJNSA_ILi64EEESF_NSA_ILi32EEEEEENS_12float_e4m3_tENS5_IJlSB_lEEESI_SJ_NS4_8TiledMMAINS4_8MMA_AtomIJNS4_4SM904GMMA30MMA_64x64x32_F32E4M3E4M3_SS_TNILNSN_7ScaleInE1ELSP_1EEEEEENS4_6LayoutISC_NS5_IJNSA_ILi0EEEST_ST_EEEEENS5_IJNS4_10UnderscoreESW_SW_EEEEENS4_13SM90_TMA_LOADENS4_14ComposedLayoutINS4_7SwizzleILi1ELi4ELi3EEENS4_18smem_ptr_flag_bitsILi8EEENSS_INS5_IJNSA_ILi8EEESG_EEENS5_IJSG_SB_EEEEEEEvNS4_8identityESZ_S19_vS1A_EENS_8epilogue10collective6detail29Sm90TmaWarpSpecializedAdapterINS1D_15DefaultEpilogueISI_SJ_SJ_NS1C_6thread17LinearCombinationISI_Li1EffLNS1H_9ScaleType4KindE0ELNS_15FloatRoundStyleE2ESI_EENS1_15EpilogueDefaultEEEEEvvEEEEvNT_6ParamsE:
        .type           _ZN7cutlass13device_kernelINS_4gemm6kernel13GemmUniversalIN4cute5tupleIJiiiiEEENS1_10collective13CollectiveMmaINS1_37MainloopSm90TmaGmmaWarpSpecializedFP8ILi3ENS5_IJNS4_1CILi1EEESB_SB_EEENS1_32KernelTmaWarpSpecializedPingpongEEENS5_IJNSA_ILi64EEESF_NSA_ILi32EEEEEENS_12float_e4m3_tENS5_IJlSB_lEEESI_SJ_NS4_8TiledMMAINS4_8MMA_AtomIJNS4_4SM904GMMA30MMA_64x64x32_F32E4M3E4M3_SS_TNILNSN_7ScaleInE1ELSP_1EEEEEENS4_6LayoutISC_NS5_IJNSA_ILi0EEEST_ST_EEEEENS5_IJNS4_10UnderscoreESW_SW_EEEEENS4_13SM90_TMA_LOADENS4_14ComposedLayoutINS4_7SwizzleILi1ELi4ELi3EEENS4_18smem_ptr_flag_bitsILi8EEENSS_INS5_IJNSA_ILi8EEESG_EEENS5_IJSG_SB_EEEEEEEvNS4_8identityESZ_S19_vS1A_EENS_8epilogue10collective6detail29Sm90TmaWarpSpecializedAdapterINS1D_15DefaultEpilogueISI_SJ_SJ_NS1C_6thread17LinearCombinationISI_Li1EffLNS1H_9ScaleType4KindE0ELNS_15FloatRoundStyleE2ESI_EENS1_15EpilogueDefaultEEEEEvvEEEEvNT_6ParamsE,@function
        .size           _ZN7cutlass13device_kernelINS_4gemm6kernel13GemmUniversalIN4cute5tupleIJiiiiEEENS1_10collective13CollectiveMmaINS1_37MainloopSm90TmaGmmaWarpSpecializedFP8ILi3ENS5_IJNS4_1CILi1EEESB_SB_EEENS1_32KernelTmaWarpSpecializedPingpongEEENS5_IJNSA_ILi64EEESF_NSA_ILi32EEEEEENS_12float_e4m3_tENS5_IJlSB_lEEESI_SJ_NS4_8TiledMMAINS4_8MMA_AtomIJNS4_4SM904GMMA30MMA_64x64x32_F32E4M3E4M3_SS_TNILNSN_7ScaleInE1ELSP_1EEEEEENS4_6LayoutISC_NS5_IJNSA_ILi0EEEST_ST_EEEEENS5_IJNS4_10UnderscoreESW_SW_EEEEENS4_13SM90_TMA_LOADENS4_14ComposedLayoutINS4_7SwizzleILi1ELi4ELi3EEENS4_18smem_ptr_flag_bitsILi8EEENSS_INS5_IJNSA_ILi8EEESG_EEENS5_IJSG_SB_EEEEEEEvNS4_8identityESZ_S19_vS1A_EENS_8epilogue10collective6detail29Sm90TmaWarpSpecializedAdapterINS1D_15DefaultEpilogueISI_SJ_SJ_NS1C_6thread17LinearCombinationISI_Li1EffLNS1H_9ScaleType4KindE0ELNS_15FloatRoundStyleE2ESI_EENS1_15EpilogueDefaultEEEEEvvEEEEvNT_6ParamsE,(.L_x_138 - _ZN7cutlass13device_kernelINS_4gemm6kernel13GemmUniversalIN4cute5tupleIJiiiiEEENS1_10collective13CollectiveMmaINS1_37MainloopSm90TmaGmmaWarpSpecializedFP8ILi3ENS5_IJNS4_1CILi1EEESB_SB_EEENS1_32KernelTmaWarpSpecializedPingpongEEENS5_IJNSA_ILi64EEESF_NSA_ILi32EEEEEENS_12float_e4m3_tENS5_IJlSB_lEEESI_SJ_NS4_8TiledMMAINS4_8MMA_AtomIJNS4_4SM904GMMA30MMA_64x64x32_F32E4M3E4M3_SS_TNILNSN_7ScaleInE1ELSP_1EEEEEENS4_6LayoutISC_NS5_IJNSA_ILi0EEEST_ST_EEEEENS5_IJNS4_10UnderscoreESW_SW_EEEEENS4_13SM90_TMA_LOADENS4_14ComposedLayoutINS4_7SwizzleILi1ELi4ELi3EEENS4_18smem_ptr_flag_bitsILi8EEENSS_INS5_IJNSA_ILi8EEESG_EEENS5_IJSG_SB_EEEEEEEvNS4_8identityESZ_S19_vS1A_EENS_8epilogue10collective6detail29Sm90TmaWarpSpecializedAdapterINS1D_15DefaultEpilogueISI_SJ_SJ_NS1C_6thread17LinearCombinationISI_Li1EffLNS1H_9ScaleType4KindE0ELNS_15FloatRoundStyleE2ESI_EENS1_15EpilogueDefaultEEEEEvvEEEEvNT_6ParamsE)
        .other          _ZN7cutlass13device_kernelINS_4gemm6kernel13GemmUniversalIN4cute5tupleIJiiiiEEENS1_10collective13CollectiveMmaINS1_37MainloopSm90TmaGmmaWarpSpecializedFP8ILi3ENS5_IJNS4_1CILi1EEESB_SB_EEENS1_32KernelTmaWarpSpecializedPingpongEEENS5_IJNSA_ILi64EEESF_NSA_ILi32EEEEEENS_12float_e4m3_tENS5_IJlSB_lEEESI_SJ_NS4_8TiledMMAINS4_8MMA_AtomIJNS4_4SM904GMMA30MMA_64x64x32_F32E4M3E4M3_SS_TNILNSN_7ScaleInE1ELSP_1EEEEEENS4_6LayoutISC_NS5_IJNSA_ILi0EEEST_ST_EEEEENS5_IJNS4_10UnderscoreESW_SW_EEEEENS4_13SM90_TMA_LOADENS4_14ComposedLayoutINS4_7SwizzleILi1ELi4ELi3EEENS4_18smem_ptr_flag_bitsILi8EEENSS_INS5_IJNSA_ILi8EEESG_EEENS5_IJSG_SB_EEEEEEEvNS4_8identityESZ_S19_vS1A_EENS_8epilogue10collective6detail29Sm90TmaWarpSpecializedAdapterINS1D_15DefaultEpilogueISI_SJ_SJ_NS1C_6thread17LinearCombinationISI_Li1EffLNS1H_9ScaleType4KindE0ELNS_15FloatRoundStyleE2ESI_EENS1_15EpilogueDefaultEEEEEvvEEEEvNT_6ParamsE,@"STO_CUDA_ENTRY STV_DEFAULT"
_ZN7cutlass13device_kernelINS_4gemm6kernel13GemmUniversalIN4cute5tupleIJiiiiEEENS1_10collective13CollectiveMmaINS1_37MainloopSm90TmaGmmaWarpSpecializedFP8ILi3ENS5_IJNS4_1CILi1EEESB_SB_EEENS1_32KernelTmaWarpSpecializedPingpongEEENS5_IJNSA_ILi64EEESF_NSA_ILi32EEEEEENS_12float_e4m3_tENS5_IJlSB_lEEESI_SJ_NS4_8TiledMMAINS4_8MMA_AtomIJNS4_4SM904GMMA30MMA_64x64x32_F32E4M3E4M3_SS_TNILNSN_7ScaleInE1ELSP_1EEEEEENS4_6LayoutISC_NS5_IJNSA_ILi0EEEST_ST_EEEEENS5_IJNS4_10UnderscoreESW_SW_EEEEENS4_13SM90_TMA_LOADENS4_14ComposedLayoutINS4_7SwizzleILi1ELi4ELi3EEENS4_18smem_ptr_flag_bitsILi8EEENSS_INS5_IJNSA_ILi8EEESG_EEENS5_IJSG_SB_EEEEEEEvNS4_8identityESZ_S19_vS1A_EENS_8epilogue10collective6detail29Sm90TmaWarpSpecializedAdapterINS1D_15DefaultEpilogueISI_SJ_SJ_NS1C_6thread17LinearCombinationISI_Li1EffLNS1H_9ScaleType4KindE0ELNS_15FloatRoundStyleE2ESI_EENS1_15EpilogueDefaultEEEEEvvEEEEvNT_6ParamsE:
[----:B------:R-:W-:Y:S01]  /*0000*/  LDC R1, c[0x0][0x28] ;  /* 0x00000a00ff017b82 */ /* 0x000fe20000000800 */
[----:B------:R-:W0:Y:S01]  /*0010*/  S2R R11, SR_TID.X ;  /* 0x00000000000b7919 */ /* 0x000e220000002100 */
[----:B------:R-:W-:Y:S01]  /*0020*/  ELECT P0, URZ, PT ;  /* 0x00000000003f782f */ /* 0x000fe20003800000 */
[----:B------:R-:W-:Y:S01]  /*0030*/  BSSY B0, `(.L_x_0) ;  /* 0x000000f000007945 */ /* 0x000fe20003800000 */
[--C-:B0-----:R-:W-:Y:S02]  /*0040*/  SHF.R.U32.HI R0, RZ, 0x5, R11.reuse ;  /* 0x00000005ff007819 */ /* 0x101fe4000001160b */
[----:B------:R-:W-:-:S03]  /*0050*/  SHF.R.U32.HI R4, RZ, 0x7, R11 ;  /* 0x00000007ff047819 */ /* 0x000fc6000001160b */
[----:B------:R-:W0:Y:S04]  /*0060*/  SHFL.IDX PT, R2, R0, RZ, 0x1f ;  /* 0x00001fff00027589 */ /* 0x000e2800000e0000 */
[----:B------:R1:W2:Y:S01]  /*0070*/  SHFL.IDX PT, R5, R4, RZ, 0x1f ;  /* 0x00001fff04057589 */ /* 0x0002a200000e0000 */
[----:B0-----:R-:W-:-:S13]  /*0080*/  ISETP.NE.OR P0, PT, R2, RZ, !P0 ;  /* 0x000000ff0200720c */ /* 0x001fda0004705670 */
[----:B-12---:R-:W-:Y:S05]  /*0090*/  @P0 BRA `(.L_x_1) ;  /* 0x0000000000200947 */ /* 0x006fea0003800000 */
[----:B------:R-:W-:Y:S02]  /*00a0*/  ULDC.64 UR4, c[0x0][0x198] ;  /* 0x0000660000047ab9 */ /* 0x000fe40000000a00 */
[----:B------:R-:W-:Y:S02]  /*00b0*/  UIADD3 UR6, UP0, UR4, 0xf0, URZ ;  /* 0x000000f004067890 */ /* 0x000fe4000ff1e03f */
[----:B------:R-:W-:Y:S02]  /*00c0*/  UIADD3 UR4, UP1, UR4, 0x1f0, URZ ;  /* 0x000001f004047890 */ /* 0x000fe4000ff3e03f */
[----:B------:R-:W-:Y:S02]  /*00d0*/  UIADD3.X UR7, URZ, UR5, URZ, UP0, !UPT ;  /* 0x000000053f077290 */ /* 0x000fe400087fe43f */
[----:B------:R-:W-:-:S07]  /*00e0*/  UIADD3.X UR5, URZ, UR5, URZ, UP1, !UPT ;  /* 0x000000053f057290 */ /* 0x000fce0008ffe43f */
[----:B------:R0:W-:Y:S02]  /*00f0*/  UTMACCTL.PF [UR6] ;  /* 0x00000000060079b9 */ /* 0x0001e40008040000 */
[----:B------:R0:W-:Y:S02]  /*0100*/  UTMACCTL.PF [UR4] ;  /* 0x00000000040079b9 */ /* 0x0001e40008040000 */
[----:B0-----:R-:W-:Y:S01]  /*0110*/  NOP ;  /* 0x0000000000007918 */ /* 0x001fe20000000000 */
.L_x_1:
[----:B------:R-:W-:Y:S05]  /*0120*/  BSYNC B0 ;  /* 0x0000000000007941 */ /* 0x000fea0003800000 */
.L_x_0:
[----:B------:R-:W0:Y:S02]  /*0130*/  SHFL.IDX PT, R3, R0, RZ, 0x1f ;  /* 0x00001fff00037589 */ /* 0x000e2400000e0000 */
[----:B0-----:R-:W-:-:S13]  /*0140*/  ISETP.NE.AND P0, PT, R3, RZ, PT ;  /* 0x000000ff0300720c */ /* 0x001fda0003f05270 */
[----:B------:R-:W-:Y:S05]  /*0150*/  @P0 BRA `(.L_x_2) ;  /* 0x0000000000500947 */ /* 0x000fea0003800000 */
[----:B------:R-:W0:Y:S01]  /*0160*/  S2UR UR8, SR_CgaCtaId ;  /* 0x00000000000879c3 */ /* 0x000e220000008800 */
[----:B------:R-:W-:Y:S01]  /*0170*/  UMOV UR4, 0x400 ;  /* 0x0000040000047882 */ /* 0x000fe20000000000 */
[----:B------:R-:W-:Y:S01]  /*0180*/  UMOV UR5, 0x1 ;  /* 0x0000000100057882 */ /* 0x000fe20000000000 */
[----:B------:R-:W-:Y:S01]  /*0190*/  UMOV UR6, 0x80 ;  /* 0x0000008000067882 */ /* 0x000fe20000000000 */
[----:B------:R-:W-:Y:S01]  /*01a0*/  ELECT P0, URZ, PT ;  /* 0x00000000003f782f */ /* 0x000fe20003800000 */
[----:B------:R-:W-:-:S04]  /*01b0*/  UIADD3 UR6, -UR6, 0x100000, URZ ;  /* 0x0010000006067890 */ /* 0x000fc8000fffe13f */
[----:B------:R-:W-:Y:S02]  /*01c0*/  USHF.L.U32 UR7, UR6, 0xb, URZ ;  /* 0x0000000b06077899 */ /* 0x000fe4000800063f */
[----:B------:R-:W-:Y:S02]  /*01d0*/  USHF.L.U32 UR6, UR6, 0x1, URZ ;  /* 0x0000000106067899 */ /* 0x000fe4000800063f */
[----:B0-----:R-:W-:Y:S02]  /*01e0*/  ULEA UR8, UR8, UR4, 0x18 ;  /* 0x0000000408087291 */ /* 0x001fe4000f8ec03f */
[----:B------:R-:W-:-:S04]  /*01f0*/  UIADD3 UR4, -UR5, 0x100000, URZ ;  /* 0x0010000005047890 */ /* 0x000fc8000fffe13f */
[----:B------:R-:W-:Y:S02]  /*0200*/  USHF.L.U32 UR5, UR4, 0xb, URZ ;  /* 0x0000000b04057899 */ /* 0x000fe4000800063f */
[----:B------:R-:W-:Y:S01]  /*0210*/  USHF.L.U32 UR4, UR4, 0x1, URZ ;  /* 0x0000000104047899 */ /* 0x000fe2000800063f */
[----:B------:R-:W0:Y:S11]  /*0220*/  FENCE.VIEW.ASYNC.S ;  /* 0x00000000000073c6 */ /* 0x000e360000000000 */
[----:B0-----:R0:W1:Y:S01]  /*0230*/  SYNCS.EXCH.64 URZ, [UR8], UR4 ;  /* 0x00000004083f75b2 */ /* 0x0010620008000100 */
[----:B------:R0:W2:Y:S01]  /*0240*/  SYNCS.EXCH.64 URZ, [UR8+0x18], UR6 ;  /* 0x00001806083f75b2 */ /* 0x0000a20008000100 */
[----:B------:R0:W3:Y:S01]  /*0250*/  SYNCS.EXCH.64 URZ, [UR8+0x8], UR4 ;  /* 0x00000804083f75b2 */ /* 0x0000e20008000100 */
[----:B------:R0:W4:Y:S01]  /*0260*/  SYNCS.EXCH.64 URZ, [UR8+0x20], UR6 ;  /* 0x00002006083f75b2 */ /* 0x0001220008000100 */
[----:B------:R0:W0:Y:S01]  /*0270*/  SYNCS.EXCH.64 URZ, [UR8+0x10], UR4 ;  /* 0x00001004083f75b2 */ /* 0x0000220008000100 */
[----:B------:R0:W0:Y:S01]  /*0280*/  SYNCS.EXCH.64 URZ, [UR8+0x28], UR6 ;  /* 0x00002806083f75b2 */ /* 0x0000220008000100 */
[----:B------:R-:W-:Y:S01]  /*0290*/  NOP ;  /* 0x0000000000007918 */ /* 0x000fe20000000000 */
.L_x_2:
[----:B------:R-:W5:Y:S01]  /*02a0*/  SHFL.IDX PT, R6, R0, RZ, 0x1f ;  /* 0x00001fff00067589 */ /* 0x000f6200000e0000 */
[----:B------:R-:W-:Y:S01]  /*02b0*/  ELECT P0, URZ, PT ;  /* 0x00000000003f782f */ /* 0x000fe20003800000 */
[----:B------:R-:W-:Y:S01]  /*02c0*/  NOP ;  /* 0x0000000000007918 */ /* 0x000fe20000000000 */
[----:B------:R-:W-:Y:S01]  /*02d0*/  ELECT P1, URZ, PT ;  /* 0x00000000003f782f */ /* 0x000fe20003820000 */
[----:B------:R1:W2:Y:S01]  /*02e0*/  SHFL.IDX PT, R3, R0, RZ, 0x1f ;  /* 0x00001fff00037589 */ /* 0x0002a200000e0000 */
[----:B0-----:R-:W-:Y:S01]  /*02f0*/  UMOV UR4, 0x20 ;  /* 0x0000002000047882 */ /* 0x001fe20000000000 */
[----:B------:R-:W-:Y:S01]  /*0300*/  UMOV UR11, 0x80 ;  /* 0x00000080000b7882 */ /* 0x000fe20000000000 */
[----:B------:R-:W-:Y:S01]  /*0310*/  NOP ;  /* 0x0000000000007918 */ /* 0x000fe20000000000 */
[----:B------:R-:W0:Y:S01]  /*0320*/  SHFL.IDX PT, R4, R4, RZ, 0x1f ;  /* 0x00001fff04047589 */ /* 0x000e2200000e0000 */
[C---:B------:R-:W-:Y:S01]  /*0330*/  VIADD R33, R5.reuse, 0xffffffff ;  /* 0xffffffff05217836 */ /* 0x040fe20000000000 */
[----:B------:R-:W-:Y:S01]  /*0340*/  ULDC.64 UR20, c[0x0][0x208] ;  /* 0x0000820000147ab9 */ /* 0x000fe20000000a00 */
[----:B------:R-:W-:-:S02]  /*0350*/  ISETP.NE.AND P2, PT, R5, RZ, PT ;  /* 0x000000ff0500720c */ /* 0x000fc40003f45270 */
[----:B-1----:R-:W-:Y:S02]  /*0360*/  SHF.R.S32.HI R0, RZ, 0x1f, R11 ;  /* 0x0000001fff007819 */ /* 0x002fe4000001140b */
[----:B------:R-:W-:Y:S02]  /*0370*/  ISETP.GE.U32.AND P3, PT, R33, 0x2, PT ;  /* 0x000000022100780c */ /* 0x000fe40003f66070 */
[----:B------:R-:W-:-:S04]  /*0380*/  LEA.HI R0, R0, R11, RZ, 0x7 ;  /* 0x0000000b00007211 */ /* 0x000fc800078f38ff */
[----:B------:R-:W-:Y:S02]  /*0390*/  LOP3.LUT R0, R0, 0xffffff80, RZ, 0xc0, !PT ;  /* 0xffffff8000007812 */ /* 0x000fe400078ec0ff */
[----:B-----5:R-:W-:-:S03]  /*03a0*/  ISETP.NE.OR P0, PT, R6, RZ, !P0 ;  /* 0x000000ff0600720c */ /* 0x020fc60004705670 */
[----:B------:R-:W-:Y:S01]  /*03b0*/  IMAD.IADD R10, R11, 0x1, -R0 ;  /* 0x000000010b0a7824 */ /* 0x000fe200078e0a00 */
[----:B--2---:R-:W-:Y:S02]  /*03c0*/  ISETP.NE.OR P1, PT, R3, RZ, !P1 ;  /* 0x000000ff0300720c */ /* 0x004fe40004f25670 */
[----:B------:R-:W-:Y:S02]  /*03d0*/  SHF.R.S32.HI R3, RZ, 0x1f, R2 ;  /* 0x0000001fff037819 */ /* 0x000fe40000011402 */
[----:B0-----:R-:W-:Y:S02]  /*03e0*/  R2UR UR15, R4 ;  /* 0x00000000040f72ca */ /* 0x001fe400000e0000 */
[----:B------:R-:W-:-:S03]  /*03f0*/  LEA.HI R3, R3, R2, RZ, 0x2 ;  /* 0x0000000203037211 */ /* 0x000fc600078f10ff */
[----:B------:R-:W-:Y:S01]  /*0400*/  VOTEU.ALL UP0, P0 ;  /* 0x00000000003f7886 */ /* 0x000fe20000000000 */
[----:B------:R-:W-:-:S03]  /*0410*/  LOP3.LUT R3, R3, 0xfffffffc, RZ, 0xc0, !PT ;  /* 0xfffffffc03037812 */ /* 0x000fc600078ec0ff */
[----:B------:R-:W-:Y:S01]  /*0420*/  VOTEU.ALL UP1, P1 ;  /* 0x00000000003f7886 */ /* 0x000fe20000820000 */
[----:B------:R-:W0:Y:S01]  /*0430*/  @!UP0 S2UR UR7, SR_CgaCtaId ;  /* 0x00000000000789c3 */ /* 0x000e220000008800 */
[----:B------:R-:W-:Y:S01]  /*0440*/  @!UP0 UMOV UR6, 0x400 ;  /* 0x0000040000068882 */ /* 0x000fe20000000000 */
[----:B------:R-:W-:-:S04]  /*0450*/  @!UP0 UIADD3 UR4, -UR4, 0x100000, URZ ;  /* 0x0010000004048890 */ /* 0x000fc8000fffe13f */
[----:B------:R-:W-:Y:S02]  /*0460*/  @!UP0 USHF.L.U32 UR5, UR4, 0xb, URZ ;  /* 0x0000000b04058899 */ /* 0x000fe4000800063f */
[----:B------:R-:W-:Y:S01]  /*0470*/  @!UP0 USHF.L.U32 UR4, UR4, 0x1, URZ ;  /* 0x0000000104048899 */ /* 0x000fe2000800063f */
[----:B------:R-:W-:Y:S01]  /*0480*/  IMAD.IADD R20, R2, 0x1, -R3 ;  /* 0x0000000102147824 */ /* 0x000fe200078e0a03 */
[----:B------:R-:W-:Y:S01]  /*0490*/  @!UP1 UMOV UR9, 0x400 ;  /* 0x0000040000099882 */ /* 0x000fe20000000000 */
[----:B------:R-:W-:Y:S01]  /*04a0*/  VOTEU.ALL UP2, P1 ;  /* 0x00000000003f7886 */ /* 0x000fe20000840000 */
[----:B------:R-:W-:Y:S01]  /*04b0*/  VOTEU.ALL UP3, P1 ;  /* 0x00000000003f7886 */ /* 0x000fe20000860000 */
[----:B------:R-:W-:Y:S01]  /*04c0*/  VOTEU.ALL UP4, P1 ;  /* 0x00000000003f7886 */ /* 0x000fe20000880000 */
[----:B------:R-:W1:Y:S01]  /*04d0*/  @!UP1 S2UR UR10, SR_CgaCtaId ;  /* 0x00000000000a99c3 */ /* 0x000e620000008800 */
[----:B------:R-:W-:Y:S01]  /*04e0*/  VOTEU.ALL UP5, P1 ;  /* 0x00000000003f7886 */ /* 0x000fe200008a0000 */
[----:B0-----:R-:W-:-:S02]  /*04f0*/  @!UP0 ULEA UR8, UR7, UR6, 0x18 ;  /* 0x0000000607088291 */ /* 0x001fc4000f8ec03f */
[----:B------:R-:W-:-:S04]  /*0500*/  @!UP1 UIADD3 UR6, -UR11, 0x100000, URZ ;  /* 0x001000000b069890 */ /* 0x000fc8000fffe13f */
[----:B------:R-:W-:Y:S02]  /*0510*/  @!UP1 USHF.L.U32 UR7, UR6, 0xb, URZ ;  /* 0x0000000b06079899 */ /* 0x000fe4000800063f */
[----:B------:R-:W-:Y:S01]  /*0520*/  @!UP1 USHF.L.U32 UR6, UR6, 0x1, URZ ;  /* 0x0000000106069899 */ /* 0x000fe2000800063f */
[----:B------:R-:W-:Y:S01]  /*0530*/  VOTEU.ALL UP0, P0 ;  /* 0x00000000003f7886 */ /* 0x000fe20000000000 */
[----:B-1----:R-:W-:Y:S01]  /*0540*/  @!UP1 ULEA UR9, UR10, UR9, 0x18 ;  /* 0x000000090a099291 */ /* 0x002fe2000f8ec03f */
[----:B------:R-:W-:Y:S02]  /*0550*/  VOTEU.ALL UP1, P0 ;  /* 0x00000000003f7886 */ /* 0x000fe40000020000 */
[----:B------:R-:W-:Y:S01]  /*0560*/  ULDC.64 UR10, c[0x0][0x598] ;  /* 0x00016600000a7ab9 */ /* 0x000fe20000000a00 */
[----:B------:R-:W-:Y:S01]  /*0570*/  ISETP.NE.AND P0, PT, R20, 0x3, PT ;  /* 0x000000031400780c */ /* 0x000fe20003f05270 */
[----:B------:R-:W0:Y:S02]  /*0580*/  FENCE.VIEW.ASYNC.S ;  /* 0x00000000000073c6 */ /* 0x000e240000000000 */
[----:B0-----:R0:W3:Y:S01]  /*0590*/  @!UP0 SYNCS.EXCH.64 URZ, [UR8+0x60], UR4 ;  /* 0x00006004083f85b2 */ /* 0x0010e20008000100 */
[----:B------:R-:W-:-:S02]  /*05a0*/  ISETP.NE.U32.AND P1, PT, RZ, UR10, PT ;  /* 0x0000000aff007c0c */ /* 0x000fc4000bf25070 */
[----:B------:R-:W-:Y:S02]  /*05b0*/  ISETP.EQ.OR P0, PT, R20, RZ, !P0 ;  /* 0x000000ff1400720c */ /* 0x000fe40004702670 */
[----:B------:R-:W-:Y:S02]  /*05c0*/  ISETP.NE.AND.EX P1, PT, RZ, UR11, PT, P1 ;  /* 0x0000000bff007c0c */ /* 0x000fe4000bf25310 */
[----:B------:R-:W-:-:S04]  /*05d0*/  ISETP.EQ.AND P0, PT, R5, RZ, P0 ;  /* 0x000000ff0500720c */ /* 0x000fc80000702270 */
[----:B------:R-:W-:-:S04]  /*05e0*/  SEL R7, RZ, 0x1, !P0 ;  /* 0x00000001ff077807 */ /* 0x000fc80004000000 */
[----:B------:R-:W-:Y:S01]  /*05f0*/  SEL R7, R7, 0x2, P3 ;  /* 0x0000000207077807 */ /* 0x000fe20001800000 */
[----:B------:R0:W3:Y:S01]  /*0600*/  @!UP1 SYNCS.EXCH.64 URZ, [UR8+0x68], UR4 ;  /* 0x00006804083f95b2 */ /* 0x0000e20008000100 */
[----:B------:R-:W-:Y:S01]  /*0610*/  NOP ;  /* 0x0000000000007918 */ /* 0x000fe20000000000 */
[----:B------:R0:W3:Y:S01]  /*0620*/  @!UP2 SYNCS.EXCH.64 URZ, [UR9+0x40], UR6 ;  /* 0x00004006093fa5b2 */ /* 0x0000e20008000100 */
[----:B------:R0:W3:Y:S01]  /*0630*/  @!UP3 SYNCS.EXCH.64 URZ, [UR9+0x48], UR6 ;  /* 0x00004806093fb5b2 */ /* 0x0000e20008000100 */
[----:B------:R0:W3:Y:S01]  /*0640*/  @!UP4 SYNCS.EXCH.64 URZ, [UR9+0x50], UR6 ;  /* 0x00005006093fc5b2 */ /* 0x0000e20008000100 */
[----:B------:R0:W3:Y:S01]  /*0650*/  @!UP5 SYNCS.EXCH.64 URZ, [UR9+0x58], UR6 ;  /* 0x00005806093fd5b2 */ /* 0x0000e20008000100 */
[----:B------:R-:W-:Y:S01]  /*0660*/  NOP ;  /* 0x0000000000007918 */ /* 0x000fe20000000000 */
[----:B---34-:R-:W-:Y:S06]  /*0670*/  BAR.SYNC.DEFER_BLOCKING 0x0 ;  /* 0x0000000000007b1d */ /* 0x018fec0000010000 */
[----:B0-----:R-:W-:Y:S05]  /*0680*/  @!P1 BRA `(.L_x_3) ;  /* 0x00000000001c9947 */ /* 0x001fea0003800000 */
[----:B------:R-:W0:Y:S02]  /*0690*/  LDC.64 R2, c[0x0][0x598] ;  /* 0x00016600ff027b82 */ /* 0x000e240000000a00 */
[----:B0-----:R-:W2:Y:S02]  /*06a0*/  LDG.E.64 R2, desc[UR20][R2.64] ;  /* 0x0000001402027981 */ /* 0x001ea4000c1e1b00 */
[----:B--2---:R-:W-:-:S04]  /*06b0*/  ISETP.NE.U32.AND P0, PT, R2, RZ, PT ;  /* 0x000000ff0200720c */ /* 0x004fc80003f05070 */
[----:B------:R-:W-:-:S13]  /*06c0*/  ISETP.NE.AND.EX P0, PT, R3, RZ, PT, P0 ;  /* 0x000000ff0300720c */ /* 0x000fda0003f05300 */
[----:B------:R-:W-:Y:S05]  /*06d0*/  @!P0 BRA `(.L_x_3) ;  /* 0x0000000000088947 */ /* 0x000fea0003800000 */
[----:B------:R2:W5:Y:S01]  /*06e0*/  LD.E R12, desc[UR20][R2.64] ;  /* 0x00000014020c7980 */ /* 0x000562000c101900 */
[----:B------:R-:W-:Y:S05]  /*06f0*/  BRA `(.L_x_4) ;  /* 0x0000000000207947 */ /* 0x000fea0003800000 */
.L_x_3:
[----:B------:R-:W-:Y:S02]  /*0700*/  ULDC.64 UR4, c[0x0][0x588] ;  /* 0x0001620000047ab9 */ /* 0x000fe40000000a00 */
[----:B------:R-:W-:-:S04]  /*0710*/  ISETP.NE.U32.AND P0, PT, RZ, UR4, PT ;  /* 0x00000004ff007c0c */ /* 0x000fc8000bf05070 */
[----:B------:R-:W-:-:S13]  /*0720*/  ISETP.NE.AND.EX P0, PT, RZ, UR5, PT, P0 ;  /* 0x00000005ff007c0c */ /* 0x000fda000bf05300 */
[----:B------:R-:W-:Y:S05]  /*0730*/  @!P0 BRA `(.L_x_5) ;  /* 0x00000000000c8947 */ /* 0x000fea0003800000 */
[----:B------:R-:W0:Y:S02]  /*0740*/  LDC.64 R12, c[0x0][0x588] ;  /* 0x00016200ff0c7b82 */ /* 0x000e240000000a00 */
[----:B0-----:R1:W5:Y:S01]  /*0750*/  LDG.E R12, desc[UR20][R12.64] ;  /* 0x000000140c0c7981 */ /* 0x001362000c1e1900 */
[----:B------:R-:W-:Y:S05]  /*0760*/  BRA `(.L_x_4) ;  /* 0x0000000000047947 */ /* 0x000fea0003800000 */
.L_x_5:
[----:B------:R-:W0:Y:S02]  /*0770*/  LDC R12, c[0x0][0x580] ;  /* 0x00016000ff0c7b82 */ /* 0x000e240000000800 */
.L_x_4:
[----:B------:R-:W-:Y:S02]  /*0780*/  ULDC.64 UR4, c[0x0][0x5a0] ;  /* 0x0001680000047ab9 */ /* 0x000fe40000000a00 */
[----:B------:R-:W-:-:S04]  /*0790*/  ISETP.NE.U32.AND P0, PT, RZ, UR4, PT ;  /* 0x00000004ff007c0c */ /* 0x000fc8000bf05070 */
[----:B------:R-:W-:-:S13]  /*07a0*/  ISETP.NE.AND.EX P0, PT, RZ, UR5, PT, P0 ;  /* 0x00000005ff007c0c */ /* 0x000fda000bf05300 */
[----:B------:R-:W-:Y:S05]  /*07b0*/  @!P0 BRA `(.L_x_6) ;  /* 0x00000000001c8947 */ /* 0x000fea0003800000 */
[----:B--2---:R-:W2:Y:S02]  /*07c0*/  LDC.64 R2, c[0x0][0x5a0] ;  /* 0x00016800ff027b82 */ /* 0x004ea40000000a00 */
[----:B--2---:R-:W2:Y:S02]  /*07d0*/  LDG.E.64 R2, desc[UR20][R2.64] ;  /* 0x0000001402027981 */ /* 0x004ea4000c1e1b00 */
[----:B--2---:R-:W-:-:S04]  /*07e0*/  ISETP.NE.U32.AND P0, PT, R2, RZ, PT ;  /* 0x000000ff0200720c */ /* 0x004fc80003f05070 */
[----:B------:R-:W-:-:S13]  /*07f0*/  ISETP.NE.AND.EX P0, PT, R3, RZ, PT, P0 ;  /* 0x000000ff0300720c */ /* 0x000fda0003f05300 */
[----:B------:R-:W-:Y:S05]  /*0800*/  @!P0 BRA `(.L_x_6) ;  /* 0x0000000000088947 */ /* 0x000fea0003800000 */
[----:B-1----:R4:W5:Y:S01]  /*0810*/  LD.E R13, desc[UR20][R2.64] ;  /* 0x00000014020d7980 */ /* 0x002962000c101900 */
[----:B------:R-:W-:Y:S05]  /*0820*/  BRA `(.L_x_7) ;  /* 0x0000000000207947 */ /* 0x000fea0003800000 */
.L_x_6:
[----:B------:R-:W-:Y:S02]  /*0830*/  ULDC.64 UR4, c[0x0][0x590] ;  /* 0x0001640000047ab9 */ /* 0x000fe40000000a00 */
[----:B------:R-:W-:-:S04]  /*0840*/  ISETP.NE.U32.AND P0, PT, RZ, UR4, PT ;  /* 0x00000004ff007c0c */ /* 0x000fc8000bf05070 */
[----:B------:R-:W-:-:S13]  /*0850*/  ISETP.NE.AND.EX P0, PT, RZ, UR5, PT, P0 ;  /* 0x00000005ff007c0c */ /* 0x000fda000bf05300 */
[----:B------:R-:W-:Y:S05]  /*0860*/  @!P0 BRA `(.L_x_8) ;  /* 0x00000000000c8947 */ /* 0x000fea0003800000 */
[----:B--2---:R-:W1:Y:S02]  /*0870*/  LDC.64 R2, c[0x0][0x590] ;  /* 0x00016400ff027b82 */ /* 0x004e640000000a00 */
[----:B-1----:R3:W5:Y:S01]  /*0880*/  LDG.E R13, desc[UR20][R2.64] ;  /* 0x00000014020d7981 */ /* 0x002762000c1e1900 */
[----:B------:R-:W-:Y:S05]  /*0890*/  BRA `(.L_x_7) ;  /* 0x0000000000047947 */ /* 0x000fea0003800000 */
.L_x_8:
[----:B-1----:R-:W1:Y:S02]  /*08a0*/  LDC R13, c[0x0][0x584] ;  /* 0x00016100ff0d7b82 */ /* 0x002e640000000800 */
.L_x_7:
[----:B------:R-:W0:Y:S01]  /*08b0*/  LDC R0, c[0x0][0x65c] ;  /* 0x00019700ff007b82 */ /* 0x000e220000000800 */
[----:B------:R-:W2:Y:S01]  /*08c0*/  S2R R21, SR_CTAID.Y ;  /* 0x0000000000157919 */ /* 0x000ea20000002600 */
[----:B------:R-:W-:Y:S01]  /*08d0*/  ULDC UR8, c[0x0][0x28c] ;  /* 0x0000a30000087ab9 */ /* 0x000fe20000000800 */
[----:B------:R-:W-:Y:S01]  /*08e0*/  ISETP.NE.AND P0, PT, R5, 0x2, PT ;  /* 0x000000020500780c */ /* 0x000fe20003f05270 */
[----:B------:R-:W-:Y:S01]  /*08f0*/  UIADD3 UR8, UR8, 0x1f, URZ ;  /* 0x0000001f08087890 */ /* 0x000fe2000fffe03f */
[----:B------:R-:W1:Y:S01]  /*0900*/  S2R R14, SR_CTAID.X ;  /* 0x00000000000e7919 */ /* 0x000e620000002500 */
[----:B------:R-:W-:Y:S01]  /*0910*/  UMOV UR5, URZ ;  /* 0x0000003f00057c82 */ /* 0x000fe20008000000 */
[----:B------:R-:W-:Y:S01]  /*0920*/  UMOV UR4, URZ ;  /* 0x0000003f00047c82 */ /* 0x000fe20008000000 */
[----:B------:R-:W-:-:S04]  /*0930*/  USHF.R.S32.HI UR9, URZ, 0x1f, UR8 ;  /* 0x0000001f3f097899 */ /* 0x000fc80008011408 */
[----:B------:R-:W-:-:S04]  /*0940*/  ULEA.HI UR9, UR9, UR8, URZ, 0x5 ;  /* 0x0000000809097291 */ /* 0x000fc8000f8f283f */
[----:B------:R-:W-:Y:S01]  /*0950*/  USHF.R.S32.HI UR13, URZ, 0x5, UR9 ;  /* 0x000000053f0d7899 */ /* 0x000fe20008011409 */
[----:B0-----:R-:W-:-:S13]  /*0960*/  ISETP.NE.AND P4, PT, R0, 0x1, PT ;  /* 0x000000010000780c */ /* 0x001fda0003f85270 */
[----:B------:R-:W1:Y:S01]  /*0970*/  @P4 LDC R15, c[0x0][0x10] ;  /* 0x00000400ff0f4b82 */ /* 0x000e620000000800 */
[----:B--234-:R-:W-:Y:S02]  /*0980*/  @P4 IMAD.MOV.U32 R2, RZ, RZ, R21 ;  /* 0x000000ffff024224 */ /* 0x01cfe400078e0015 */
[----:B------:R-:W-:Y:S02]  /*0990*/  @P4 IMAD.MOV.U32 R3, RZ, RZ, RZ ;  /* 0x000000ffff034224 */ /* 0x000fe400078e00ff */
[----:B------:R-:W-:-:S03]  /*09a0*/  @P4 IMAD.MOV.U32 R5, RZ, RZ, RZ ;  /* 0x000000ffff054224 */ /* 0x000fc600078e00ff */
[----:B------:R-:W0:Y:S01]  /*09b0*/  @!P4 LDC R9, c[0x0][0xc] ;  /* 0x00000300ff09cb82 */ /* 0x000e220000000800 */
[----:B------:R-:W-:Y:S01]  /*09c0*/  ULDC UR6, c[0x0][0xc] ;  /* 0x0000030000067ab9 */ /* 0x000fe20000000800 */
[----:B------:R-:W-:Y:S02]  /*09d0*/  ULDC UR7, c[0x0][0x10] ;  /* 0x0000040000077ab9 */ /* 0x000fe40000000800 */
[----:B------:R-:W-:-:S04]  /*09e0*/  UIMAD.WIDE.U32 UR6, UR6, UR7, URZ ;  /* 0x00000007060672a5 */ /* 0x000fc8000f8e003f */
[----:B------:R-:W2:Y:S01]  /*09f0*/  LDC R8, c[0x0][0x14] ;  /* 0x00000500ff087b82 */ /* 0x000ea20000000800 */
[----:B-1----:R-:W-:-:S04]  /*0a00*/  @P4 IMAD.WIDE.U32 R2, R14, R15, R2 ;  /* 0x0000000f0e024225 */ /* 0x002fc800078e0002 */
[----:B------:R-:W-:Y:S02]  /*0a10*/  IMAD.MOV.U32 R15, RZ, RZ, RZ ;  /* 0x000000ffff0f7224 */ /* 0x000fe400078e00ff */
[----:B------:R-:W-:Y:S02]  /*0a20*/  @P4 IMAD.IADD R3, R3, 0x1, R5 ;  /* 0x0000000103034824 */ /* 0x000fe400078e0205 */
[----:B0-----:R-:W-:-:S04]  /*0a30*/  @!P4 IMAD.WIDE.U32 R4, R9, R21, R14 ;  /* 0x000000150904c225 */ /* 0x001fc800078e000e */
[----:B------:R-:W-:Y:S02]  /*0a40*/  @!P4 IMAD.MOV.U32 R2, RZ, RZ, R4 ;  /* 0x000000ffff02c224 */ /* 0x000fe400078e0004 */
[----:B------:R-:W-:Y:S02]  /*0a50*/  @!P4 IMAD.MOV.U32 R3, RZ, RZ, R5 ;  /* 0x000000ffff03c224 */ /* 0x000fe400078e0005 */
[C---:B--2---:R-:W-:Y:S02]  /*0a60*/  IMAD R17, R8.reuse, UR7, RZ ;  /* 0x0000000708117c24 */ /* 0x044fe4000f8e02ff */
[----:B------:R-:W-:Y:S01]  /*0a70*/  IMAD.WIDE.U32 R8, R8, UR6, RZ ;  /* 0x0000000608087c25 */ /* 0x000fe2000f8e00ff */
[----:B------:R-:W-:-:S03]  /*0a80*/  ULDC.64 UR6, c[0x0][0x650] ;  /* 0x0001940000067ab9 */ /* 0x000fc60000000a00 */
[----:B------:R-:W-:Y:S01]  /*0a90*/  IMAD.IADD R0, R9, 0x1, R17 ;  /* 0x0000000109007824 */ /* 0x000fe200078e0211 */
[----:B------:R-:W-:Y:S06]  /*0aa0*/  @P0 BRA `(.L_x_9) ;  /* 0x0000000000200947 */ /* 0x000fec0003800000 */
[----:B------:R-:W-:Y:S01]  /*0ab0*/  UISETP.GE.U32.AND UP0, UPT, UR13, 0x3, UPT ;  /* 0x000000030d00788c */ /* 0x000fe2000bf06070 */
[----:B------:R-:W-:Y:S01]  /*0ac0*/  IADD3 R2, P0, R2, R8, RZ ;  /* 0x0000000802027210 */ /* 0x000fe20007f1e0ff */
[----:B------:R-:W-:-:S04]  /*0ad0*/  UIMAD.WIDE.U32 UR4, UR13, -0x55555555, URZ ;  /* 0xaaaaaaab0d0478a5 */ /* 0x000fc8000f8e003f */
[----:B------:R-:W-:Y:S01]  /*0ae0*/  USHF.R.U32.HI UR5, URZ, 0x1, UR5 ;  /* 0x000000013f057899 */ /* 0x000fe20008011605 */
[----:B------:R-:W-:Y:S02]  /*0af0*/  IMAD.X R3, R0, 0x1, R3, P0 ;  /* 0x0000000100037824 */ /* 0x000fe400000e0603 */
[----:B------:R-:W-:Y:S02]  /*0b00*/  UMOV UR4, URZ ;  /* 0x0000003f00047c82 */ /* 0x000fe40008000000 */
[----:B------:R-:W-:Y:S02]  /*0b10*/  @UP0 ULOP3.LUT UR4, UR5, 0x1, URZ, 0xc0, !UPT ;  /* 0x0000000105040892 */ /* 0x000fe4000f8ec03f */
[----:B------:R-:W-:-:S12]  /*0b20*/  UIMAD UR5, UR5, -0x3, UR13 ;  /* 0xfffffffd050578a4 */ /* 0x000fd8000f8e020d */
.L_x_9:
[----:B------:R-:W-:Y:S01]  /*0b30*/  ISETP.GE.U32.AND P0, PT, R2, UR6, PT ;  /* 0x0000000602007c0c */ /* 0x000fe2000bf06070 */
[----:B------:R-:W-:Y:S01]  /*0b40*/  IMAD.MOV.U32 R6, RZ, RZ, -0x1 ;  /* 0xffffffffff067424 */ /* 0x000fe200078e00ff */
[----:B------:R-:W-:Y:S01]  /*0b50*/  PRMT R16, RZ, 0x7610, R16 ;  /* 0x00007610ff107816 */ /* 0x000fe20000000010 */
[----:B------:R-:W-:Y:S01]  /*0b60*/  IMAD.MOV.U32 R4, RZ, RZ, -0x1 ;  /* 0xffffffffff047424 */ /* 0x000fe200078e00ff */
[----:B------:R-:W-:Y:S01]  /*0b70*/  ISETP.GE.U32.AND.EX P0, PT, R3, UR7, PT, P0 ;  /* 0x0000000703007c0c */ /* 0x000fe2000bf06100 */
[----:B------:R-:W-:-:S12]  /*0b80*/  IMAD.MOV.U32 R5, RZ, RZ, -0x1 ;  /* 0xffffffffff057424 */ /* 0x000fd800078e00ff */
[----:B------:R-:W-:Y:S05]  /*0b90*/  @P0 BRA `(.L_x_10) ;  /* 0x00000004005c0947 */ /* 0x000fea0003800000 */
[----:B------:R-:W0:Y:S01]  /*0ba0*/  LDC.64 R24, c[0x0][0x628] ;  /* 0x00018a00ff187b82 */ /* 0x000e220000000a00 */
[----:B------:R-:W-:Y:S02]  /*0bb0*/  IMAD.MOV.U32 R4, RZ, RZ, R2 ;  /* 0x000000ffff047224 */ /* 0x000fe400078e0002 */
[----:B------:R-:W-:-:S05]  /*0bc0*/  IMAD.MOV.U32 R5, RZ, RZ, R3 ;  /* 0x000000ffff057224 */ /* 0x000fca00078e0003 */
[----:B------:R-:W1:Y:S08]  /*0bd0*/  LDC R6, c[0x0][0x630] ;  /* 0x00018c00ff067b82 */ /* 0x000e700000000800 */
[----:B------:R-:W2:Y:S01]  /*0be0*/  LDC.64 R26, c[0x0][0x620] ;  /* 0x00018800ff1a7b82 */ /* 0x000ea20000000a00 */
[----:B0-----:R-:W-:-:S04]  /*0bf0*/  ISETP.NE.U32.AND P0, PT, R24, RZ, PT ;  /* 0x000000ff1800720c */ /* 0x001fc80003f05070 */
[----:B------:R-:W-:-:S13]  /*0c00*/  ISETP.NE.AND.EX P0, PT, R25, RZ, PT, P0 ;  /* 0x000000ff1900720c */ /* 0x000fda0003f05300 */
[----:B-12---:R-:W-:Y:S05]  /*0c10*/  @!P0 BRA `(.L_x_11) ;  /* 0x0000000000288947 */ /* 0x006fea0003800000 */
[----:B------:R-:W0:Y:S02]  /*0c20*/  LDC R19, c[0x0][0x634] ;  /* 0x00018d00ff137b82 */ /* 0x000e240000000800 */
[----:B0-----:R-:W-:-:S05]  /*0c30*/  IADD3 R19, P0, R2, R19, RZ ;  /* 0x0000001302137210 */ /* 0x001fca0007f1e0ff */
[----:B------:R-:W-:-:S04]  /*0c40*/  IMAD.X R23, RZ, RZ, R3, P0 ;  /* 0x000000ffff177224 */ /* 0x000fc800000e0603 */
[----:B------:R-:W-:-:S04]  /*0c50*/  IMAD.WIDE.U32 R4, R23, R24, RZ ;  /* 0x0000001817047225 */ /* 0x000fc800078e00ff */
[----:B------:R-:W-:-:S04]  /*0c60*/  IMAD.WIDE.U32 R16, P0, R19, R25, R4 ;  /* 0x0000001913107225 */ /* 0x000fc80007800004 */
[----:B------:R-:W-:-:S04]  /*0c70*/  IMAD.WIDE.U32 R4, R19, R24, RZ ;  /* 0x0000001813047225 */ /* 0x000fc800078e00ff */
[----:B------:R-:W-:Y:S01]  /*0c80*/  IMAD.X R19, RZ, RZ, RZ, P0 ;  /* 0x000000ffff137224 */ /* 0x000fe200000e06ff */
[----:B------:R-:W-:Y:S01]  /*0c90*/  IADD3 RZ, P0, R5, R16, RZ ;  /* 0x0000001005ff7210 */ /* 0x000fe20007f1e0ff */
[----:B------:R-:W-:-:S04]  /*0ca0*/  IMAD.MOV.U32 R18, RZ, RZ, R17 ;  /* 0x000000ffff127224 */ /* 0x000fc800078e0011 */
[----:B------:R-:W-:-:S08]  /*0cb0*/  IMAD.WIDE.U32.X R4, R23, R25, R18, P0 ;  /* 0x0000001917047225 */ /* 0x000fd000000e0412 */
.L_x_11:
[--C-:B------:R-:W-:Y:S01]  /*0cc0*/  SHF.R.U64 R32, R4, R6, R5.reuse ;  /* 0x0000000604207219 */ /* 0x100fe20000001205 */
[----:B------:R-:W0:Y:S01]  /*0cd0*/  LDC.64 R28, c[0x0][0x640] ;  /* 0x00019000ff1c7b82 */ /* 0x000e220000000a00 */
[----:B------:R-:W-:Y:S01]  /*0ce0*/  I2FP.F32.U32 R4, R14 ;  /* 0x0000000e00047245 */ /* 0x000fe20000201000 */
[----:B------:R-:W-:Y:S01]  /*0cf0*/  ULDC UR6, c[0x0][0x150] ;  /* 0x0000540000067ab9 */ /* 0x000fe20000000800 */
[----:B------:R-:W-:Y:S02]  /*0d00*/  SHF.R.U32.HI R5, RZ, R6, R5 ;  /* 0x00000006ff057219 */ /* 0x000fe40000011605 */
[----:B------:R-:W-:Y:S01]  /*0d10*/  IADD3 R17, P0, RZ, -R32, RZ ;  /* 0x80000020ff117210 */ /* 0x000fe20007f1e0ff */
[----:B------:R-:W-:Y:S01]  /*0d20*/  FMUL R6, R4, UR6 ;  /* 0x0000000604067c20 */ /* 0x000fe20008400000 */
[----:B------:R-:W-:Y:S01]  /*0d30*/  ULDC UR6, c[0x0][0x154] ;  /* 0x0000550000067ab9 */ /* 0x000fe20000000800 */
[----:B------:R-:W1:Y:S02]  /*0d40*/  LDC R18, c[0x0][0x618] ;  /* 0x00018600ff127b82 */ /* 0x000e640000000800 */
[----:B------:R-:W-:-:S02]  /*0d50*/  IMAD.X R19, RZ, RZ, ~R5, P0 ;  /* 0x000000ffff137224 */ /* 0x000fc400000e0e05 */
[----:B------:R-:W2:Y:S01]  /*0d60*/  F2I.U32.TRUNC.NTZ R6, R6 ;  /* 0x0000000600067305 */ /* 0x000ea2000020f000 */
[----:B------:R-:W-:-:S03]  /*0d70*/  IMAD.WIDE.U32 R4, R17, R26, R2 ;  /* 0x0000001a11047225 */ /* 0x000fc600078e0002 */
[----:B------:R-:W3:Y:S01]  /*0d80*/  LDC R15, c[0x0][0x144] ;  /* 0x00005100ff0f7b82 */ /* 0x000ee20000000800 */
[----:B------:R-:W-:-:S04]  /*0d90*/  IMAD R16, R19, R26, RZ ;  /* 0x0000001a13107224 */ /* 0x000fc800078e02ff */
[----:B------:R-:W-:-:S03]  /*0da0*/  IMAD R17, R17, R27, R16 ;  /* 0x0000001b11117224 */ /* 0x000fc600078e0210 */
[----:B------:R-:W4:Y:S01]  /*0db0*/  LDC R22, c[0x0][0x608] ;  /* 0x00018200ff167b82 */ /* 0x000f220000000800 */
[----:B------:R-:W-:Y:S01]  /*0dc0*/  IMAD.IADD R17, R5, 0x1, R17 ;  /* 0x0000000105117824 */ /* 0x000fe200078e0211 */
[----:B0-----:R-:W-:Y:S01]  /*0dd0*/  ISETP.NE.U32.AND P0, PT, R28, RZ, PT ;  /* 0x000000ff1c00720c */ /* 0x001fe20003f05070 */
[----:B--2---:R-:W-:-:S03]  /*0de0*/  IMAD.MOV R5, RZ, RZ, -R6 ;  /* 0x000000ffff057224 */ /* 0x004fc600078e0a06 */
[----:B------:R-:W-:Y:S02]  /*0df0*/  ISETP.NE.AND.EX P0, PT, R29, RZ, PT, P0 ;  /* 0x000000ff1d00720c */ /* 0x000fe40003f05300 */
[----:B------:R-:W0:Y:S01]  /*0e00*/  LDC R19, c[0x0][0x658] ;  /* 0x00019600ff137b82 */ /* 0x000e220000000800 */
[-CC-:B-1----:R-:W-:Y:S02]  /*0e10*/  SHF.R.U64 R26, R4, R18.reuse, R17.reuse ;  /* 0x00000012041a7219 */ /* 0x182fe40000001211 */
[----:B------:R-:W-:Y:S02]  /*0e20*/  I2FP.F32.U32 R4, R21 ;  /* 0x0000001500047245 */ /* 0x000fe40000201000 */
[----:B------:R-:W-:Y:S01]  /*0e30*/  SHF.R.U32.HI R17, RZ, R18, R17 ;  /* 0x00000012ff117219 */ /* 0x000fe20000011611 */
[----:B------:R-:W-:Y:S02]  /*0e40*/  IMAD.MOV.U32 R18, RZ, RZ, 0x1 ;  /* 0x00000001ff127424 */ /* 0x000fe400078e00ff */
[----:B------:R-:W1:Y:S01]  /*0e50*/  LDC R24, c[0x0][0x148] ;  /* 0x00005200ff187b82 */ /* 0x000e620000000800 */
[----:B---3--:R-:W-:-:S02]  /*0e60*/  IMAD R6, R15, R5, R14 ;  /* 0x000000050f067224 */ /* 0x008fc400078e020e */
[----:B------:R-:W-:Y:S01]  /*0e70*/  FMUL R5, R4, UR6 ;  /* 0x0000000604057c20 */ /* 0x000fe20008400000 */
[----:B------:R-:W-:-:S04]  /*0e80*/  IMAD.MOV.U32 R4, RZ, RZ, -0x1 ;  /* 0xffffffffff047424 */ /* 0x000fc800078e00ff */
[----:B------:R-:W2:Y:S01]  /*0e90*/  LDC R25, c[0x0][0x600] ;  /* 0x00018000ff197b82 */ /* 0x000ea20000000800 */
[-CC-:B----4-:R-:W-:Y:S02]  /*0ea0*/  SHF.R.U64 R34, R26, R22.reuse, R17.reuse ;  /* 0x000000161a227219 */ /* 0x190fe40000001211 */
[----:B------:R-:W-:Y:S02]  /*0eb0*/  SHF.R.U32.HI R14, RZ, R22, R17 ;  /* 0x00000016ff0e7219 */ /* 0x000fe40000011611 */
[----:B------:R3:W4:Y:S03]  /*0ec0*/  F2I.U32.TRUNC.NTZ R22, R5 ;  /* 0x0000000500167305 */ /* 0x000726000020f000 */
[----:B------:R-:W1:Y:S01]  /*0ed0*/  LDC R27, c[0x0][0x648] ;  /* 0x00019200ff1b7b82 */ /* 0x000e620000000800 */
[-C--:B0-----:R-:W-:Y:S02]  /*0ee0*/  SHF.R.U64 R36, R34, R19.reuse, R14 ;  /* 0x0000001322247219 */ /* 0x081fe4000000120e */
[----:B------:R-:W-:-:S02]  /*0ef0*/  SHF.L.U32 R4, R4, R19, RZ ;  /* 0x0000001304047219 */ /* 0x000fc400000006ff */
[-C--:B------:R-:W-:Y:S02]  /*0f00*/  SHF.R.U32.HI R14, RZ, R19.reuse, R14 ;  /* 0x00000013ff0e7219 */ /* 0x080fe4000001160e */
[----:B------:R-:W-:Y:S01]  /*0f10*/  SHF.L.U32 R18, R18, R19, RZ ;  /* 0x0000001312127219 */ /* 0x000fe200000006ff */
[----:B------:R-:W0:Y:S01]  /*0f20*/  LDC R31, c[0x0][0x638] ;  /* 0x00018e00ff1f7b82 */ /* 0x000e220000000800 */
[----:B------:R-:W-:Y:S01]  /*0f30*/  LOP3.LUT R19, RZ, R4, RZ, 0x33, !PT ;  /* 0x00000004ff137212 */ /* 0x000fe200078e33ff */
[----:B------:R-:W-:Y:S02]  /*0f40*/  IMAD.MOV.U32 R4, RZ, RZ, R36 ;  /* 0x000000ffff047224 */ /* 0x000fe400078e0024 */
[----:B---3--:R-:W-:-:S04]  /*0f50*/  IMAD.MOV.U32 R5, RZ, RZ, R14 ;  /* 0x000000ffff057224 */ /* 0x008fc800078e000e */
[----:B------:R-:W3:Y:S01]  /*0f60*/  LDC R30, c[0x0][0x610] ;  /* 0x00018400ff1e7b82 */ /* 0x000ee20000000800 */
[----:B----4-:R-:W-:Y:S05]  /*0f70*/  @!P0 BRA `(.L_x_12) ;  /* 0x0000000000288947 */ /* 0x010fea0003800000 */
[----:B------:R-:W4:Y:S02]  /*0f80*/  LDC R17, c[0x0][0x64c] ;  /* 0x00019300ff117b82 */ /* 0x000f240000000800 */
[----:B----4-:R-:W-:-:S05]  /*0f90*/  IADD3 R17, P0, R36, R17, RZ ;  /* 0x0000001124117210 */ /* 0x010fca0007f1e0ff */
        /* <DEDUP_REMOVED lines=8> */
.L_x_12:
[----:B-1----:R-:W-:Y:S01]  /*1020*/  SHF.R.U64 R4, R4, R27, R5 ;  /* 0x0000001b04047219 */ /* 0x002fe20000001205 */
[----:B--2---:R-:W-:Y:S01]  /*1030*/  VIADD R5, R25, 0xffffffff ;  /* 0xffffffff19057836 */ /* 0x004fe20000000000 */
[----:B------:R-:W-:Y:S01]  /*1040*/  LOP3.LUT R19, R34, R19, RZ, 0xc0, !PT ;  /* 0x0000001322137212 */ /* 0x000fe200078ec0ff */
[----:B------:R-:W-:Y:S02]  /*1050*/  IMAD.MOV R22, RZ, RZ, -R22 ;  /* 0x000000ffff167224 */ /* 0x000fe400078e0a16 */
[----:B------:R-:W-:Y:S01]  /*1060*/  IMAD.MOV R14, RZ, RZ, -R4 ;  /* 0x000000ffff0e7224 */ /* 0x000fe200078e0a04 */
[----:B------:R-:W-:Y:S01]  /*1070*/  LOP3.LUT R5, R26, R5, RZ, 0xc0, !PT ;  /* 0x000000051a057212 */ /* 0x000fe200078ec0ff */
[----:B------:R-:W-:Y:S02]  /*1080*/  IMAD R19, R18, R4, R19 ;  /* 0x0000000412137224 */ /* 0x000fe400078e0213 */
[----:B------:R-:W-:Y:S02]  /*1090*/  @P4 IMAD R6, R24, R22, R21 ;  /* 0x0000001618064224 */ /* 0x000fe400078e0215 */
[----:B0-----:R-:W-:-:S02]  /*10a0*/  IMAD R4, R14, R31, R36 ;  /* 0x0000001f0e047224 */ /* 0x001fc400078e0224 */
[----:B---3--:R-:W-:Y:S02]  /*10b0*/  IMAD R6, R19, R30, R6 ;  /* 0x0000001e13067224 */ /* 0x008fe400078e0206 */
[----:B------:R-:W-:Y:S02]  /*10c0*/  IMAD R5, R4, R25, R5 ;  /* 0x0000001904057224 */ /* 0x000fe400078e0205 */
[----:B------:R-:W-:-:S03]  /*10d0*/  IMAD.MOV.U32 R16, RZ, RZ, 0x1 ;  /* 0x00000001ff107424 */ /* 0x000fc600078e00ff */
[----:B------:R-:W-:Y:S02]  /*10e0*/  SEL R4, R5, R6, !P4 ;  /* 0x0000000605047207 */ /* 0x000fe40006000000 */
[----:B------:R-:W-:Y:S01]  /*10f0*/  SEL R6, R6, R5, !P4 ;  /* 0x0000000506067207 */ /* 0x000fe20006000000 */
[----:B------:R-:W-:-:S07]  /*1100*/  IMAD.MOV.U32 R5, RZ, RZ, R32 ;  /* 0x000000ffff057224 */ /* 0x000fce00078e0020 */
.L_x_10:
[----:B------:R-:W-:Y:S05]  /*1110*/  @!P2 BRA `(.L_x_13) ;  /* 0x0000004000b8a947 */ /* 0x000fea0003800000 */
[----:B------:R-:W-:-:S13]  /*1120*/  ISETP.GT.U32.AND P0, PT, R33, 0x1, PT ;  /* 0x000000012100780c */ /* 0x000fda0003f04070 */
[----:B------:R-:W-:Y:S05]  /*1130*/  @P0 EXIT ;  /* 0x000000000000094d */ /* 0x000fea0003800000 */
.L_x_14:
[----:B------:R-:W-:-:S08]  /*1140*/  NOP ;  /* 0x0000000000007918 */ /* 0x000fd00000000000 */
[----:B------:R-:W0:Y:S02]  /*1150*/  USETMAXREG.TRY_ALLOC.CTAPOOL UP0, 0xe8 ;  /* 0x000000e8000079c8 */ /* 0x000e240008000600 */
[----:B0-----:R-:W-:-:S13]  /*1160*/  PLOP3.LUT P0, PT, PT, PT, UP0, 0x80, 0x0 ;  /* 0x000000000000781c */ /* 0x001fda0003f0f008 */
[----:B------:R-:W-:Y:S05]  /*1170*/  @!P0 BRA `(.L_x_14) ;  /* 0xfffffffc00f08947 */ /* 0x000fea000383ffff */
[----:B------:R-:W-:-:S13]  /*1180*/  LOP3.LUT P0, RZ, R16, 0xff, RZ, 0xc0, !PT ;  /* 0x000000ff10ff7812 */ /* 0x000fda000780c0ff */
[----:B------:R-:W-:Y:S05]  /*1190*/  @!P0 EXIT ;  /* 0x000000000000894d */ /* 0x000fea0003800000 */
[----:B------:R-:W0:Y:S01]  /*11a0*/  S2UR UR6, SR_CgaCtaId ;  /* 0x00000000000679c3 */ /* 0x000e220000008800 */
[----:B------:R-:W-:Y:S01]  /*11b0*/  SHF.R.S32.HI R11, RZ, 0x1f, R10 ;  /* 0x0000001fff0b7819 */ /* 0x000fe2000001140a */
[----:B------:R-:W-:Y:S01]  /*11c0*/  UIADD3 UR7, UR15, -0x1, URZ ;  /* 0xffffffff0f077890 */ /* 0x000fe2000fffe03f */
[----:B------:R-:W-:Y:S01]  /*11d0*/  LOP3.LUT R86, R7, 0x1, RZ, 0xfc, !PT ;  /* 0x0000000107567812 */ /* 0x000fe200078efcff */
[----:B------:R-:W-:Y:S01]  /*11e0*/  UMOV UR12, 0x400 ;  /* 0x00000400000c7882 */ /* 0x000fe20000000000 */
[CC--:B------:R-:W-:Y:S01]  /*11f0*/  LEA.HI R15, R11.reuse, R10.reuse, RZ, 0x2 ;  /* 0x0000000a0b0f7211 */ /* 0x0c0fe200078f10ff */
[----:B------:R-:W-:Y:S01]  /*1200*/  UISETP.LT.AND UP0, UPT, UR13, 0x1, UPT ;  /* 0x000000010d00788c */ /* 0x000fe2000bf01270 */
[----:B------:R-:W-:Y:S01]  /*1210*/  LEA.HI R16, R11, R10, RZ, 0x5 ;  /* 0x0000000a0b107211 */ /* 0x000fe200078f28ff */
[----:B------:R-:W-:Y:S01]  /*1220*/  USHF.L.U32 UR23, UR13, 0x1, URZ ;  /* 0x000000010d177899 */ /* 0x000fe2000800063f */
[--C-:B------:R-:W-:Y:S01]  /*1230*/  SHF.R.S32.HI R14, RZ, 0x2, R15.reuse ;  /* 0x00000002ff0e7819 */ /* 0x100fe2000001140f */
[----:B------:R-:W-:Y:S01]  /*1240*/  USEL UR14, UR13, 0x1, UP0 ;  /* 0x000000010d0e7887 */ /* 0x000fe20008000000 */
[----:B------:R-:W-:Y:S01]  /*1250*/  SHF.R.S32.HI R17, RZ, 0x1f, R15 ;  /* 0x0000001fff117819 */ /* 0x000fe2000001140f */
[----:B------:R-:W-:Y:S01]  /*1260*/  UISETP.NE.AND UP0, UPT, UR7, URZ, UPT ;  /* 0x0000003f0700728c */ /* 0x000fe2000bf05270 */
[----:B------:R-:W-:Y:S01]  /*1270*/  LOP3.LUT R11, R15, 0xfffffffc, RZ, 0xc0, !PT ;  /* 0xfffffffc0f0b7812 */ /* 0x000fe200078ec0ff */
[----:B------:R-:W-:Y:S01]  /*1280*/  UIADD3 UR14, -UR14, UR13, URZ ;  /* 0x0000000d0e0e7290 */ /* 0x000fe2000fffe13f */
[----:B------:R-:W-:Y:S01]  /*1290*/  LEA.HI R17, R17, R14, RZ, 0x3 ;  /* 0x0000000e11117211 */ /* 0x000fe200078f18ff */
[----:B------:R-:W-:-:S02]  /*12a0*/  USEL UR9, URZ, 0x1, UP0 ;  /* 0x000000013f097887 */ /* 0x000fc40008000000 */
[----:B------:R-:W-:Y:S01]  /*12b0*/  IMAD.IADD R18, R10, 0x1, -R11 ;  /* 0x000000010a127824 */ /* 0x000fe200078e0a0b */
[----:B------:R-:W-:-:S03]  /*12c0*/  LOP3.LUT R17, R17, 0xfffffff8, RZ, 0xc0, !PT ;  /* 0xfffffff811117812 */ /* 0x000fc600078ec0ff */
[----:B------:R-:W-:Y:S01]  /*12d0*/  IMAD.U32 R87, RZ, RZ, UR9 ;  /* 0x00000009ff577e24 */ /* 0x000fe2000f8e00ff */
[----:B0-----:R-:W-:Y:S01]  /*12e0*/  ULEA UR12, UR6, UR12, 0x18 ;  /* 0x0000000c060c7291 */ /* 0x001fe2000f8ec03f */
[----:B------:R-:W-:Y:S01]  /*12f0*/  IMAD.IADD R14, R14, 0x1, -R17 ;  /* 0x000000010e0e7824 */ /* 0x000fe200078e0a11 */
[----:B------:R-:W-:Y:S01]  /*1300*/  USHF.L.U32 UR6, UR7, 0x3, URZ ;  /* 0x0000000307067899 */ /* 0x000fe2000800063f */
[----:B------:R-:W-:Y:S01]  /*1310*/  SHF.R.S32.HI R17, RZ, 0x5, R16 ;  /* 0x00000005ff117819 */ /* 0x000fe20000011410 */
[----:B------:R-:W-:Y:S02]  /*1320*/  UIADD3 UR7, UR12, 0x100, URZ ;  /* 0x000001000c077890 */ /* 0x000fe4000fffe03f */
[----:B------:R-:W-:Y:S01]  /*1330*/  ULOP3.LUT UR6, UR6, 0x8, URZ, 0xc0, !UPT ;  /* 0x0000000806067892 */ /* 0x000fe2000f8ec03f */
[--C-:B------:R-:W-:Y:S01]  /*1340*/  SHF.R.S32.HI R15, RZ, 0x1f, R14.reuse ;  /* 0x0000001fff0f7819 */ /* 0x100fe2000001140e */
[----:B------:R-:W-:Y:S01]  /*1350*/  UIADD3 UR8, UR12, 0x1900, URZ ;  /* 0x000019000c087890 */ /* 0x000fe2000fffe03f */
[----:B------:R-:W-:Y:S01]  /*1360*/  IMAD R19, R17, -0x10, -R14 ;  /* 0xfffffff011137824 */ /* 0x000fe200078e0a0e */
[----:B------:R-:W-:-:S02]  /*1370*/  USHF.R.U32.HI UR7, URZ, 0x4, UR7 ;  /* 0x000000043f077899 */ /* 0x000fc40008011607 */
[----:B------:R-:W-:Y:S01]  /*1380*/  USHF.R.U32.HI UR8, URZ, 0x4, UR8 ;  /* 0x000000043f087899 */ /* 0x000fe20008011608 */
[----:B------:R-:W-:Y:S01]  /*1390*/  IMAD.WIDE R10, R17, 0x10, R14 ;  /* 0x00000010110a7825 */ /* 0x000fe200078e020e */
[----:B------:R-:W-:Y:S02]  /*13a0*/  ULOP3.LUT UR25, UR6, 0x8, URZ, 0x3c, !UPT ;  /* 0x0000000806197892 */ /* 0x000fe4000f8e3c3f */
[----:B------:R-:W-:Y:S02]  /*13b0*/  ULOP3.LUT UR16, UR6, 0x18, URZ, 0x3c, !UPT ;  /* 0x0000001806107892 */ /* 0x000fe4000f8e3c3f */
[----:B------:R-:W-:Y:S01]  /*13c0*/  UIADD3 UR24, UR12, 0x40, URZ ;  /* 0x000000400c187890 */ /* 0x000fe2000fffe03f */
[----:B------:R-:W-:Y:S01]  /*13d0*/  ULDC UR6, c[0x0][0x284] ;  /* 0x0000a10000067ab9 */ /* 0x000fe20000000800 */
[----:B------:R-:W-:Y:S01]  /*13e0*/  ULOP3.LUT UR7, UR7, 0x3fff, URZ, 0xc0, !UPT ;  /* 0x00003fff07077892 */ /* 0x000fe2000f8ec03f */
[----:B------:R-:W-:Y:S01]  /*13f0*/  VIADD R19, R19, UR6 ;  /* 0x0000000613137c36 */ /* 0x000fe20008000000 */
[----:B------:R-:W-:-:S02]  /*1400*/  ULOP3.LUT UR8, UR8, 0x3fff, URZ, 0xc0, !UPT ;  /* 0x00003fff08087892 */ /* 0x000fc4000f8ec03f */
[----:B------:R-:W-:Y:S02]  /*1410*/  ULEA UR15, UR15, UR24, 0x3 ;  /* 0x000000180f0f7291 */ /* 0x000fe4000f8e183f */
[----:B------:R-:W-:Y:S02]  /*1420*/  ULOP3.LUT UR17, UR7, 0x10000, URZ, 0xfc, !UPT ;  /* 0x0001000007117892 */ /* 0x000fe4000f8efc3f */
[----:B------:R-:W-:-:S12]  /*1430*/  ULOP3.LUT UR18, UR8, 0x10000, URZ, 0xfc, !UPT ;  /* 0x0001000008127892 */ /* 0x000fd8000f8efc3f */
.L_x_105:
[----:B------:R-:W-:Y:S01]  /*1440*/  SHF.L.U32 R14, R87, 0x1f, RZ ;  /* 0x0000001f570e7819 */ /* 0x000fe200000006ff */
[----:B------:R-:W0:Y:S01]  /*1450*/  LDC R15, c[0x0][0x28c] ;  /* 0x0000a300ff0f7b82 */ /* 0x000e220000000800 */
[----:B------:R-:W-:Y:S01]  /*1460*/  UMOV UR6, URZ ;  /* 0x0000003f00067c82 */ /* 0x000fe20008000000 */
[----:B------:R-:W-:Y:S01]  /*1470*/  UMOV UR19, UR5 ;  /* 0x0000000500137c82 */ /* 0x000fe20008000000 */
[----:B-1----:R-:W1:Y:S01]  /*1480*/  SYNCS.PHASECHK.TRANS64.TRYWAIT P0, [UR15+-0x8], R14 ;  /* 0xfffff80eff0075a7 */ /* 0x002e62000800014f */
[----:B0-----:R-:W-:Y:S01]  /*1490*/  ISETP.GE.AND P1, PT, R15, 0x1, PT ;  /* 0x000000010f00780c */ /* 0x001fe20003f26270 */
[----:B-1234-:R-:W-:-:S12]  /*14a0*/  @!P0 BRA `(.L_x_15) ;  /* 0x0000004c008c8947 */ /* 0x01efd80003800000 */
.L_x_126:
[----:B------:R-:W-:Y:S01]  /*14b0*/  UMOV UR7, URZ ;  /* 0x0000003f00077c82 */ /* 0x000fe20008000000 */
[----:B------:R-:W-:Y:S01]  /*14c0*/  UMOV UR8, URZ ;  /* 0x0000003f00087c82 */ /* 0x000fe20008000000 */
[----:B------:R-:W-:Y:S02]  /*14d0*/  CS2R R22, SRZ ;  /* 0x0000000000167805 */ /* 0x000fe4000001ff00 */
[----:B------:R-:W-:Y:S02]  /*14e0*/  CS2R R56, SRZ ;  /* 0x0000000000387805 */ /* 0x000fe4000001ff00 */
[----:B------:R-:W-:Y:S02]  /*14f0*/  CS2R R58, SRZ ;  /* 0x00000000003a7805 */ /* 0x000fe4000001ff00 */
[----:B------:R-:W-:Y:S02]  /*1500*/  CS2R R60, SRZ ;  /* 0x00000000003c7805 */ /* 0x000fe4000001ff00 */
[----:B------:R-:W-:-:S02]  /*1510*/  CS2R R62, SRZ ;  /* 0x00000000003e7805 */ /* 0x000fc4000001ff00 */
[----:B------:R-:W-:Y:S02]  /*1520*/  CS2R R64, SRZ ;  /* 0x0000000000407805 */ /* 0x000fe4000001ff00 */
        /* <DEDUP_REMOVED lines=9> */
[----:B------:R-:W-:Y:S01]  /*15c0*/  CS2R R84, SRZ ;  /* 0x0000000000547805 */ /* 0x000fe2000001ff00 */
[----:B------:R-:W-:Y:S01]  /*15d0*/  IMAD.U32 R17, RZ, RZ, UR4 ;  /* 0x00000004ff117e24 */ /* 0x000fe2000f8e00ff */
        /* <DEDUP_REMOVED lines=15> */
[----:B------:R-:W-:Y:S01]  /*16d0*/  CS2R R54, SRZ ;  /* 0x0000000000367805 */ /* 0x000fe2000001ff00 */
[----:B------:R-:W-:Y:S06]  /*16e0*/  @!P1 BRA `(.L_x_16) ;  /* 0x0000000400449947 */ /* 0x000fec0003800000 */
[----:B------:R-:W-:-:S13]  /*16f0*/  ISETP.NE.AND P1, PT, R86, 0x3, PT ;  /* 0x000000035600780c */ /* 0x000fda0003f25270 */
[----:B------:R-:W-:Y:S05]  /*1700*/  @!P1 BRA `(.L_x_17) ;  /* 0x0000000000049947 */ /* 0x000fea0003800000 */
[----:B------:R-:W-:Y:S01]  /*1710*/  BPT.TRAP 0x1 ;  /* 0x000000040000795c */ /* 0x000fe20000300000 */
.L_x_17:
[----:B------:R-:W-:Y:S01]  /*1720*/  ULEA UR6, UR5, UR12, 0x3 ;  /* 0x0000000c05067291 */ /* 0x000fe2000f8e183f */
[----:B0-----:R-:W-:-:S05]  /*1730*/  IMAD.U32 R14, RZ, RZ, UR4 ;  /* 0x00000004ff0e7e24 */ /* 0x001fca000f8e00ff */
[----:B------:R-:W-:-:S04]  /*1740*/  SHF.L.U32 R14, R14, 0x1f, RZ ;  /* 0x0000001f0e0e7819 */ /* 0x000fc800000006ff */
[----:B------:R0:W1:Y:S01]  /*1750*/  SYNCS.PHASECHK.TRANS64.TRYWAIT P0, [UR6], R14 ;  /* 0x0000000eff0075a7 */ /* 0x0000620008000146 */
[----:B------:R-:W-:Y:S05]  /*1760*/  @!P1 BRA `(.L_x_18) ;  /* 0x0000000000049947 */ /* 0x000fea0003800000 */
[----:B------:R-:W-:Y:S01]  /*1770*/  BPT.TRAP 0x1 ;  /* 0x000000040000795c */ /* 0x000fe20000300000 */
.L_x_18:
[----:B-1----:R-:W-:Y:S05]  /*1780*/  @P0 BRA `(.L_x_19) ;  /* 0x0000000000080947 */ /* 0x002fea0003800000 */
[----:B------:R-:W1:Y:S02]  /*1790*/  SYNCS.PHASECHK.TRANS64.TRYWAIT P0, [UR6], R14 ;  /* 0x0000000eff0075a7 */ /* 0x000e640008000146 */
[----:B-1----:R-:W-:Y:S05]  /*17a0*/  @!P0 BRA `(.L_x_20) ;  /* 0x0000004800e48947 */ /* 0x002fea0003800000 */
.L_x_19:
[----:B------:R-:W-:Y:S01]  /*17b0*/  ULDC UR7, c[0x0][0x50c] ;  /* 0x0001430000077ab9 */ /* 0x000fe20000000800 */
[----:B------:R-:W-:Y:S01]  /*17c0*/  ULEA UR8, UR5, UR17, 0x7 ;  /* 0x0000001105087291 */ /* 0x000fe2000f8e383f */
[----:B------:R-:W-:Y:S01]  /*17d0*/  WARPGROUP.ARRIVE ;  /* 0x00000000000079c5 */ /* 0x000fe20000000000 */
[----:B------:R-:W-:Y:S01]  /*17e0*/  UISETP.NE.AND UP0, UPT, UR7, 0x1, UPT ;  /* 0x000000010700788c */ /* 0x000fe2000bf05270 */
[----:B------:R-:W-:Y:S01]  /*17f0*/  CS2R R22, SRZ ;  /* 0x0000000000167805 */ /* 0x000fe2000001ff00 */
[----:B------:R-:W-:Y:S01]  /*1800*/  ULEA UR10, UR5, UR18, 0x7 ;  /* 0x00000012050a7291 */ /* 0x000fe2000f8e383f */
[----:B------:R-:W-:Y:S01]  /*1810*/  CS2R R56, SRZ ;  /* 0x0000000000387805 */ /* 0x000fe2000001ff00 */
[----:B------:R-:W-:Y:S01]  /*1820*/  USEL UR7, URZ, 0x1, UP0 ;  /* 0x000000013f077887 */ /* 0x000fe20008000000 */
[----:B------:R-:W-:Y:S01]  /*1830*/  CS2R R58, SRZ ;  /* 0x00000000003a7805 */ /* 0x000fe2000001ff00 */
[----:B------:R-:W-:Y:S01]  /*1840*/  UMOV UR9, 0xc0000010 ;  /* 0xc000001000097882 */ /* 0x000fe20000000000 */
[----:B------:R-:W-:Y:S01]  /*1850*/  UMOV UR11, 0xc0000010 ;  /* 0xc0000010000b7882 */ /* 0x000fe20000000000 */
[----:B------:R-:W-:Y:S01]  /*1860*/  UMOV UR6, 0x1 ;  /* 0x0000000100067882 */ /* 0x000fe20000000000 */
[----:B------:R-:W-:-:S02]  /*1870*/  CS2R R60, SRZ ;  /* 0x00000000003c7805 */ /* 0x000fc4000001ff00 */
[----:B------:R-:W-:Y:S01]  /*1880*/  ISETP.NE.AND P0, PT, RZ, UR7, PT ;  /* 0x00000007ff007c0c */ /* 0x000fe2000bf05270 */
[----:B------:R-:W-:Y:S01]  /*1890*/  QGMMA.64x64x32.F32.E4M3.E4M3 R24, gdesc[UR8], RZ, !UPT, gsb0 ;  /* 0x00e00000081879f3 */ /* 0x000fe2000c0008ff */
        /* <DEDUP_REMOVED lines=11> */
[----:B------:R-:W-:Y:S01]  /*1950*/  CS2R R84, SRZ ;  /* 0x0000000000547805 */ /* 0x000fe2000001ff00 */
[----:B------:R-:W-:Y:S06]  /*1960*/  @!P0 BRA `(.L_x_21) ;  /* 0x0000000000888947 */ /* 0x000fec0003800000 */
[----:B------:R-:W-:Y:S02]  /*1970*/  WARPGROUP.DEPBAR.LE gsb0, 0x0 ;  /* 0x00008000000079c5 */ /* 0x000fe40000010000 */
[----:B------:R-:W-:-:S01]  /*1980*/  FADD R85, RZ, R24 ;  /* 0x00000018ff557221 */ /* 0x000fc20000000000 */
[----:B------:R-:W-:Y:S01]  /*1990*/  FADD R84, RZ, R25 ;  /* 0x00000019ff547221 */ /* 0x000fe20000000000 */
        /* <DEDUP_REMOVED lines=30> */
[----:B------:R-:W-:-:S06]  /*1b80*/  UMOV UR6, URZ ;  /* 0x0000003f00067c82 */ /* 0x000fcc0008000000 */
.L_x_21:
[----:B------:R-:W-:-:S04]  /*1b90*/  UIADD3 UR19, UR5, 0x1, URZ ;  /* 0x0000000105137890 */ /* 0x000fc8000fffe03f */
[----:B------:R-:W-:-:S04]  /*1ba0*/  UISETP.NE.AND UP0, UPT, UR19, 0x3, UPT ;  /* 0x000000031300788c */ /* 0x000fc8000bf05270 */
[----:B------:R-:W-:Y:S02]  /*1bb0*/  USEL UR8, URZ, 0x1, UP0 ;  /* 0x000000013f087887 */ /* 0x000fe40008000000 */
[----:B------:R-:W-:Y:S02]  /*1bc0*/  USEL UR19, UR19, URZ, UP0 ;  /* 0x0000003f13137287 */ /* 0x000fe40008000000 */
[----:B------:R-:W-:-:S06]  /*1bd0*/  ULOP3.LUT UR8, UR4, UR8, URZ, 0x3c, !UPT ;  /* 0x0000000804087292 */ /* 0x000fcc000f8e3c3f */
[----:B------:R-:W-:Y:S01]  /*1be0*/  IMAD.U32 R17, RZ, RZ, UR8 ;  /* 0x00000008ff117e24 */ /* 0x000fe2000f8e00ff */
[----:B------:R-:W-:-:S06]  /*1bf0*/  UMOV UR8, 0x1 ;  /* 0x0000000100087882 */ /* 0x000fcc0000000000 */
.L_x_16:
[----:B------:R-:W-:-:S06]  /*1c00*/  UISETP.GE.AND UP0, UPT, UR14, 0x1, UPT ;  /* 0x000000010e00788c */ /* 0x000fcc000bf06270 */
[----:B------:R-:W-:-:S13]  /*1c10*/  PLOP3.LUT P0, PT, PT, PT, UP0, 0x80, 0x0 ;  /* 0x000000000000781c */ /* 0x000fda0003f0f008 */
[----:B------:R-:W-:Y:S05]  /*1c20*/  @!P0 BRA `(.L_x_22) ;  /* 0x0000000400508947 */ /* 0x000fea0003800000 */
[----:B01----:R-:W-:Y:S01]  /*1c30*/  IMAD.U32 R14, RZ, RZ, UR14 ;  /* 0x0000000eff0e7e24 */ /* 0x003fe2000f8e00ff */
[----:B------:R-:W-:Y:S01]  /*1c40*/  UMOV UR22, UR5 ;  /* 0x0000000500167c82 */ /* 0x000fe20008000000 */
[----:B------:R-:W-:-:S05]  /*1c50*/  ULDC UR26, c[0x0][0x50c] ;  /* 0x00014300001a7ab9 */ /* 0x000fca0000000800 */
.L_x_30:
[----:B------:R-:W-:-:S13]  /*1c60*/  ISETP.NE.AND P1, PT, R86, 0x3, PT ;  /* 0x000000035600780c */ /* 0x000fda0003f25270 */
[----:B01----:R-:W-:Y:S05]  /*1c70*/  @!P1 BRA `(.L_x_23) ;  /* 0x0000000000049947 */ /* 0x003fea0003800000 */
[----:B------:R-:W-:Y:S01]  /*1c80*/  BPT.TRAP 0x1 ;  /* 0x000000040000795c */ /* 0x000fe20000300000 */
.L_x_23:
[----:B------:R-:W-:Y:S01]  /*1c90*/  ULEA UR9, UR19, UR12, 0x3 ;  /* 0x0000000c13097291 */ /* 0x000fe2000f8e183f */
[----:B------:R-:W-:-:S08]  /*1ca0*/  SHF.L.U32 R15, R17, 0x1f, RZ ;  /* 0x0000001f110f7819 */ /* 0x000fd000000006ff */
[----:B------:R0:W1:Y:S01]  /*1cb0*/  SYNCS.PHASECHK.TRANS64.TRYWAIT P0, [UR9], R15 ;  /* 0x0000000fff0075a7 */ /* 0x0000620008000149 */
[----:B------:R-:W-:Y:S05]  /*1cc0*/  @!P1 BRA `(.L_x_24) ;  /* 0x0000000000049947 */ /* 0x000fea0003800000 */
[----:B------:R-:W-:Y:S01]  /*1cd0*/  BPT.TRAP 0x1 ;  /* 0x000000040000795c */ /* 0x000fe20000300000 */
.L_x_24:
[----:B-1----:R-:W-:Y:S05]  /*1ce0*/  @P0 BRA `(.L_x_25) ;  /* 0x0000000000080947 */ /* 0x002fea0003800000 */
[----:B------:R-:W1:Y:S02]  /*1cf0*/  SYNCS.PHASECHK.TRANS64.TRYWAIT P0, [UR9], R15 ;  /* 0x0000000fff0075a7 */ /* 0x000e640008000149 */
[----:B-1----:R-:W-:Y:S05]  /*1d00*/  @!P0 BRA `(.L_x_26) ;  /* 0x0000004400a48947 */ /* 0x002fea0003800000 */
.L_x_25:
[----:B------:R-:W-:Y:S01]  /*1d10*/  UISETP.NE.AND UP0, UPT, UR7, URZ, UPT ;  /* 0x0000003f0700728c */ /* 0x000fe2000bf05270 */
[----:B------:R-:W-:Y:S01]  /*1d20*/  WARPGROUP.ARRIVE ;  /* 0x00000000000079c5 */ /* 0x000fe20000000000 */
[----:B------:R-:W-:Y:S02]  /*1d30*/  ULEA UR10, UR19, UR18, 0x7 ;  /* 0x00000012130a7291 */ /* 0x000fe4000f8e383f */
[----:B------:R-:W-:Y:S01]  /*1d40*/  USEL UR8, UR8, URZ, !UP0 ;  /* 0x0000003f08087287 */ /* 0x000fe2000c000000 */
[----:B------:R-:W-:Y:S01]  /*1d50*/  UMOV UR9, 0xc0000010 ;  /* 0xc000001000097882 */ /* 0x000fe20000000000 */
[----:B------:R-:W-:Y:S02]  /*1d60*/  UMOV UR11, 0xc0000010 ;  /* 0xc0000010000b7882 */ /* 0x000fe40000000000 */
[----:B------:R-:W-:Y:S02]  /*1d70*/  UISETP.NE.U32.AND UP0, UPT, UR8, URZ, UPT ;  /* 0x0000003f0800728c */ /* 0x000fe4000bf05070 */
[----:B------:R-:W-:-:S02]  /*1d80*/  ULEA UR8, UR19, UR17, 0x7 ;  /* 0x0000001113087291 */ /* 0x000fc4000f8e383f */
[----:B------:R-:W-:-:S07]  /*1d90*/  UIADD3 UR6, UR6, 0x1, URZ ;  /* 0x0000000106067890 */ /* 0x000fce000fffe03f */
[----:B------:R-:W-:Y:S01]  /*1da0*/  QGMMA.64x64x32.F32.E4M3.E4M3 R24, gdesc[UR8], R24, UP0, gsb0 ;  /* 0x00e00000081879f3 */ /* 0x000fe2000b800818 */
[----:B------:R-:W-:-:S04]  /*1db0*/  UISETP.NE.AND UP0, UPT, UR6, UR26, UPT ;  /* 0x0000001a0600728c */ /* 0x000fc8000bf05270 */
[----:B------:R-:W-:-:S06]  /*1dc0*/  USEL UR7, URZ, 0x1, UP0 ;  /* 0x000000013f077887 */ /* 0x000fcc0008000000 */
[----:B------:R-:W-:Y:S01]  /*1dd0*/  ISETP.NE.AND P0, PT, RZ, UR7, PT ;  /* 0x00000007ff007c0c */ /* 0x000fe2000bf05270 */
[----:B------:R-:W-:-:S12]  /*1de0*/  WARPGROUP.DEPBAR.LE gsb0, 0x1 ;  /* 0x00008000000079c5 */ /* 0x000fd80000010100 */
[----:B------:R-:W-:Y:S05]  /*1df0*/  @!P0 BRA `(.L_x_27) ;  /* 0x0000000000888947 */ /* 0x000fea0003800000 */
[----:B------:R-:W-:Y:S02]  /*1e00*/  WARPGROUP.DEPBAR.LE gsb0, 0x0 ;  /* 0x00008000000079c5 */ /* 0x000fe40000010000 */
[----:B------:R-:W-:-:S01]  /*1e10*/  FADD R85, R24, R85 ;  /* 0x0000005518557221 */ /* 0x000fc20000000000 */
[----:B------:R-:W-:Y:S01]  /*1e20*/  FADD R84, R25, R84 ;  /* 0x0000005419547221 */ /* 0x000fe20000000000 */
        /* <DEDUP_REMOVED lines=30> */
[----:B------:R-:W-:-:S06]  /*2010*/  UMOV UR6, URZ ;  /* 0x0000003f00067c82 */ /* 0x000fcc0008000000 */
.L_x_27:
[----:B------:R-:W-:Y:S05]  /*2020*/  @!P1 BRA `(.L_x_28) ;  /* 0x0000000000049947 */ /* 0x000fea0003800000 */
[----:B------:R-:W-:Y:S01]  /*2030*/  BPT.TRAP 0x1 ;  /* 0x000000040000795c */ /* 0x000fe20000300000 */
.L_x_28:
[----:B------:R-:W-:Y:S01]  /*2040*/  ULEA UR8, UR22, UR12, 0x3 ;  /* 0x0000000c16087291 */ /* 0x000fe2000f8e183f */
[----:B------:R-:W-:-:S03]  /*2050*/  ISETP.GT.U32.AND P0, PT, R7, 0x1, PT ;  /* 0x000000010700780c */ /* 0x000fc60003f04070 */
[----:B------:R-:W-:-:S04]  /*2060*/  UIADD3 UR8, UR8, 0x18, URZ ;  /* 0x0000001808087890 */ /* 0x000fc8000fffe03f */
[----:B------:R-:W-:-:S09]  /*2070*/  UPRMT UR8, URZ, 0x654, UR8 ;  /* 0x000006543f087896 */ /* 0x000fd20008000008 */
[----:B------:R-:W-:Y:S01]  /*2080*/  SYNCS.ARRIVE.TRANS64.RED.A1T0 RZ, [UR8], RZ ;  /* 0x000000ffffff79a7 */ /* 0x000fe20008100408 */
[----:B------:R-:W-:Y:S05]  /*2090*/  @P0 BRA `(.L_x_29) ;  /* 0x0000000000040947 */ /* 0x000fea0003800000 */
[----:B------:R-:W-:Y:S01]  /*20a0*/  BPT.TRAP 0x1 ;  /* 0x000000040000795c */ /* 0x000fe20000300000 */
.L_x_29:
[----:B------:R-:W-:Y:S01]  /*20b0*/  UIADD3 UR19, UR19, 0x1, URZ ;  /* 0x0000000113137890 */ /* 0x000fe2000fffe03f */
[C---:B------:R-:W-:Y:S01]  /*20c0*/  ISETP.GT.AND P0, PT, R14.reuse, 0x1, PT ;  /* 0x000000010e00780c */ /* 0x040fe20003f04270 */
[----:B------:R-:W-:Y:S01]  /*20d0*/  UIADD3 UR22, UR22, 0x1, URZ ;  /* 0x0000000116167890 */ /* 0x000fe2000fffe03f */
[----:B------:R-:W-:Y:S01]  /*20e0*/  VIADD R14, R14, 0xffffffff ;  /* 0xffffffff0e0e7836 */ /* 0x000fe20000000000 */
[----:B------:R-:W-:Y:S02]  /*20f0*/  UISETP.NE.AND UP0, UPT, UR19, 0x3, UPT ;  /* 0x000000031300788c */ /* 0x000fe4000bf05270 */
[----:B------:R-:W-:Y:S02]  /*2100*/  UISETP.NE.AND UP1, UPT, UR22, 0x3, UPT ;  /* 0x000000031600788c */ /* 0x000fe4000bf25270 */
[----:B------:R-:W-:Y:S02]  /*2110*/  USEL UR8, URZ, 0x1, UP0 ;  /* 0x000000013f087887 */ /* 0x000fe40008000000 */
[----:B------:R-:W-:-:S02]  /*2120*/  USEL UR19, UR19, URZ, UP0 ;  /* 0x0000003f13137287 */ /* 0x000fc40008000000 */
[----:B------:R-:W-:Y:S02]  /*2130*/  USEL UR22, UR22, URZ, UP1 ;  /* 0x0000003f16167287 */ /* 0x000fe40008800000 */
[----:B------:R-:W-:Y:S01]  /*2140*/  LOP3.LUT R17, R17, UR8, RZ, 0x3c, !PT ;  /* 0x0000000811117c12 */ /* 0x000fe2000f8e3cff */
[----:B------:R-:W-:Y:S01]  /*2150*/  UMOV UR8, 0x1 ;  /* 0x0000000100087882 */ /* 0x000fe20000000000 */
[----:B------:R-:W-:Y:S08]  /*2160*/  @P0 BRA `(.L_x_30) ;  /* 0xfffffff800bc0947 */ /* 0x000ff0000383ffff */
.L_x_22:
[----:B------:R-:W-:Y:S01]  /*2170*/  UISETP.NE.AND UP0, UPT, UR6, URZ, UPT ;  /* 0x0000003f0600728c */ /* 0x000fe2000bf05270 */
[----:B01----:R-:W0:Y:S01]  /*2180*/  LDC R14, c[0x0][0x28c] ;  /* 0x0000a300ff0e7b82 */ /* 0x003e220000000800 */
[----:B------:R-:W-:Y:S02]  /*2190*/  IMAD.U32 R15, RZ, RZ, UR25 ;  /* 0x00000019ff0f7e24 */ /* 0x000fe4000f8e00ff */
[----:B------:R-:W-:-:S06]  /*21a0*/  USEL UR6, URZ, 0x1, !UP0 ;  /* 0x000000013f067887 */ /* 0x000fcc000c000000 */
[----:B------:R-:W-:-:S13]  /*21b0*/  ISETP.NE.AND P0, PT, RZ, UR6, PT ;  /* 0x00000006ff007c0c */ /* 0x000fda000bf05270 */
[----:B------:R-:W-:Y:S05]  /*21c0*/  @!P0 BRA `(.L_x_31) ;  /* 0x0000000000848947 */ /* 0x000fea0003800000 */
[----:B------:R-:W-:Y:S02]  /*21d0*/  WARPGROUP.DEPBAR.LE gsb0, 0x0 ;  /* 0x00008000000079c5 */ /* 0x000fe40000010000 */
[----:B------:R-:W-:Y:S01]  /*21e0*/  FADD R85, R24, R85 ;  /* 0x0000005518557221 */ /* 0x000fe20000000000 */
        /* <DEDUP_REMOVED lines=30> */
[----:B------:R-:W-:-:S07]  /*23d0*/  FADD R22, R22, R55 ;  /* 0x0000003716167221 */ /* 0x000fce0000000000 */
.L_x_31:
[----:B0-----:R-:W-:Y:S01]  /*23e0*/  ISETP.GE.AND P0, PT, R14, 0x1, PT ;  /* 0x000000010e00780c */ /* 0x001fe20003f06270 */
[----:B------:R0:W-:Y:S01]  /*23f0*/  SYNCS.ARRIVE.TRANS64.A1T0 RZ, [R15+UR24], RZ ;  /* 0x000000ff0fff79a7 */ /* 0x0001e20008100018 */
[----:B------:R-:W-:-:S11]  /*2400*/  WARPGROUP.DEPBAR.LE gsb0, 0x0 ;  /* 0x00008000000079c5 */ /* 0x000fd60000010000 */
[----:B------:R-:W-:Y:S05]  /*2410*/  @!P0 BRA `(.L_x_32) ;  /* 0x0000000000388947 */ /* 0x000fea0003800000 */
[----:B------:R-:W-:-:S13]  /*2420*/  ISETP.NE.AND P0, PT, R86, 0x3, PT ;  /* 0x000000035600780c */ /* 0x000fda0003f05270 */
[----:B------:R-:W-:Y:S05]  /*2430*/  @!P0 BRA `(.L_x_33) ;  /* 0x0000000000048947 */ /* 0x000fea0003800000 */
[----:B------:R-:W-:Y:S01]  /*2440*/  BPT.TRAP 0x1 ;  /* 0x000000040000795c */ /* 0x000fe20000300000 */
.L_x_33:
[----:B------:R-:W-:Y:S01]  /*2450*/  UIADD3 UR8, UR14, UR5, URZ ;  /* 0x000000050e087290 */ /* 0x000fe2000fffe03f */
[----:B------:R-:W-:-:S03]  /*2460*/  ISETP.GT.U32.AND P0, PT, R7, 0x1, PT ;  /* 0x000000010700780c */ /* 0x000fc60003f04070 */
[----:B------:R-:W-:-:S04]  /*2470*/  UIMAD.WIDE.U32 UR6, UR8, -0x55555555, URZ ;  /* 0xaaaaaaab080678a5 */ /* 0x000fc8000f8e003f */
[----:B------:R-:W-:-:S04]  /*2480*/  USHF.R.U32.HI UR6, URZ, 0x1, UR7 ;  /* 0x000000013f067899 */ /* 0x000fc80008011607 */
[----:B------:R-:W-:-:S04]  /*2490*/  UIMAD UR8, UR6, -0x3, UR8 ;  /* 0xfffffffd060878a4 */ /* 0x000fc8000f8e0208 */
[----:B------:R-:W-:-:S04]  /*24a0*/  ULEA UR8, UR8, UR12, 0x3 ;  /* 0x0000000c08087291 */ /* 0x000fc8000f8e183f */
[----:B------:R-:W-:-:S04]  /*24b0*/  UIADD3 UR8, UR8, 0x18, URZ ;  /* 0x0000001808087890 */ /* 0x000fc8000fffe03f */
[----:B------:R-:W-:-:S09]  /*24c0*/  UPRMT UR8, URZ, 0x654, UR8 ;  /* 0x000006543f087896 */ /* 0x000fd20008000008 */
[----:B------:R-:W-:Y:S01]  /*24d0*/  SYNCS.ARRIVE.TRANS64.RED.A1T0 RZ, [UR8], RZ ;  /* 0x000000ffffff79a7 */ /* 0x000fe20008100408 */
[----:B------:R-:W-:Y:S05]  /*24e0*/  @P0 BRA `(.L_x_32) ;  /* 0x0000000000040947 */ /* 0x000fea0003800000 */
[----:B------:R-:W-:Y:S01]  /*24f0*/  BPT.TRAP 0x1 ;  /* 0x000000040000795c */ /* 0x000fe20000300000 */
.L_x_32:
[----:B------:R-:W-:Y:S01]  /*2500*/  SHF.L.U32 R14, R87, 0x1f, RZ ;  /* 0x0000001f570e7819 */ /* 0x000fe200000006ff */
[----:B------:R-:W-:Y:S01]  /*2510*/  UIADD3 UR5, UR23, UR5, URZ ;  /* 0x0000000517057290 */ /* 0x000fe2000fffe03f */
[----:B------:R-:W1:Y:S01]  /*2520*/  LDC R29, c[0x0][0x288] ;  /* 0x0000a200ff1d7b82 */ /* 0x000e620000000800 */
[----:B------:R-:W-:Y:S01]  /*2530*/  UISETP.GE.U32.AND UP1, UPT, UR23, 0x3, UPT ;  /* 0x000000031700788c */ /* 0x000fe2000bf26070 */
[----:B------:R-:W-:Y:S01]  /*2540*/  IMAD.SHL.U32 R20, R18, 0x2, RZ ;  /* 0x0000000212147824 */ /* 0x000fe200078e00ff */
[----:B------:R-:W-:Y:S02]  /*2550*/  UISETP.GT.U32.AND UP0, UPT, UR5, 0x2, UPT ;  /* 0x000000020500788c */ /* 0x000fe4000bf04070 */
[----:B------:R-:W-:Y:S02]  /*2560*/  UIMAD.WIDE.U32 UR6, UR5, -0x55555555, URZ ;  /* 0xaaaaaaab050678a5 */ /* 0x000fe4000f8e003f */
[----:B------:R-:W-:Y:S01]  /*2570*/  UISETP.LT.U32.AND UP0, UPT, UR23, 0x3, UP0 ;  /* 0x000000031700788c */ /* 0x000fe20008701070 */
[----:B------:R-:W2:Y:S01]  /*2580*/  SYNCS.PHASECHK.TRANS64.TRYWAIT P0, [UR15+0x8], R14 ;  /* 0x0000080eff0075a7 */ /* 0x000ea2000800014f */
[----:B------:R-:W-:Y:S01]  /*2590*/  USHF.R.U32.HI UR6, URZ, 0x1, UR7 ;  /* 0x000000013f067899 */ /* 0x000fe20008011607 */
[----:B------:R-:W-:Y:S01]  /*25a0*/  SHF.R.S32.HI R21, RZ, 0x1f, R20 ;  /* 0x0000001fff157819 */ /* 0x000fe20000011414 */
[----:B------:R-:W-:-:S02]  /*25b0*/  USEL UR8, URZ, 0x1, !UP0 ;  /* 0x000000013f087887 */ /* 0x000fc4000c000000 */
[----:B------:R-:W-:Y:S02]  /*25c0*/  UIMAD UR5, UR6, -0x3, UR5 ;  /* 0xfffffffd060578a4 */ /* 0x000fe4000f8e0205 */
[----:B------:R-:W-:-:S04]  /*25d0*/  ULOP3.LUT UR4, UR4, UR8, URZ, 0x3c, !UPT ;  /* 0x0000000804047292 */ /* 0x000fc8000f8e3c3f */
[----:B------:R-:W-:Y:S01]  /*25e0*/  @UP1 ULOP3.LUT UR4, UR4, 0x1, UR6, 0x78, !UPT ;  /* 0x0000000104041892 */ /* 0x000fe2000f8e7806 */
[----:B-12---:R-:W-:Y:S11]  /*25f0*/  @!P0 BRA `(.L_x_34) ;  /* 0x0000003c00808947 */ /* 0x006ff60003800000 */
.L_x_127:
[----:B------:R-:W-:Y:S01]  /*2600*/  IMAD.SHL.U32 R31, R4, 0x40, RZ ;  /* 0x00000040041f7824 */ /* 0x000fe200078e00ff */
[----:B------:R-:W-:Y:S01]  /*2610*/  ULDC UR8, c[0x0][0x284] ;  /* 0x0000a10000087ab9 */ /* 0x000fe20000000800 */
[----:B------:R-:W-:Y:S01]  /*2620*/  IMAD.SHL.U32 R4, R6, 0x40, RZ ;  /* 0x0000004006047824 */ /* 0x000fe200078e00ff */
[----:B------:R-:W-:Y:S01]  /*2630*/  SHF.R.S32.HI R30, RZ, 0x1f, R5 ;  /* 0x0000001fff1e7819 */ /* 0x000fe20000011405 */
[----:B------:R-:W-:Y:S01]  /*2640*/  ULDC.64 UR6, c[0x0][0x5d0] ;  /* 0x0001740000067ab9 */ /* 0x000fe20000000a00 */
[----:B------:R-:W-:Y:S01]  /*2650*/  SHF.R.S32.HI R28, RZ, 0x1f, R31 ;  /* 0x0000001fff1c7819 */ /* 0x000fe2000001141f */
[----:B0-----:R-:W-:Y:S01]  /*2660*/  IMAD.WIDE.U32 R14, R5, UR6, R20 ;  /* 0x00000006050e7c25 */ /* 0x001fe2000f8e0014 */
[----:B------:R-:W-:-:S03]  /*2670*/  ISETP.GE.AND P0, PT, R4, UR8, PT ;  /* 0x0000000804007c0c */ /* 0x000fc6000bf06270 */
[----:B------:R-:W-:Y:S01]  /*2680*/  IMAD R16, R30, UR6, RZ ;  /* 0x000000061e107c24 */ /* 0x000fe2000f8e02ff */
[C---:B------:R-:W-:Y:S02]  /*2690*/  ISETP.GE.OR P0, PT, R31.reuse, R29, P0 ;  /* 0x0000001d1f00720c */ /* 0x040fe40000706670 */
[----:B------:R-:W-:Y:S01]  /*26a0*/  IADD3 R14, P1, R31, R14, RZ ;  /* 0x0000000e1f0e7210 */ /* 0x000fe20007f3e0ff */
[----:B------:R-:W-:-:S05]  /*26b0*/  IMAD R17, R5, UR7, R16 ;  /* 0x0000000705117c24 */ /* 0x000fca000f8e0210 */
[----:B------:R-:W-:-:S05]  /*26c0*/  IADD3.X R15, R28, R15, R17, P1, !PT ;  /* 0x0000000f1c0f7210 */ /* 0x000fca0000ffe411 */
[----:B------:R-:W-:Y:S05]  /*26d0*/  @P0 BRA `(.L_x_35) ;  /* 0x0000002400a80947 */ /* 0x000fea0003800000 */
[----:B------:R-:W0:Y:S01]  /*26e0*/  LDC.64 R24, c[0x0][0x5c8] ;  /* 0x00017200ff187b82 */ /* 0x000e220000000a00 */
[----:B------:R-:W-:Y:S01]  /*26f0*/  IMAD.WIDE R26, R6, 0x40, R10 ;  /* 0x00000040061a7825 */ /* 0x000fe200078e020a */
[----:B------:R-:W-:Y:S01]  /*2700*/  ULDC.64 UR6, c[0x0][0x5c0] ;  /* 0x0001700000067ab9 */ /* 0x000fe20000000a00 */
[----:B------:R-:W-:Y:S02]  /*2710*/  BSSY B0, `(.L_x_35) ;  /* 0x0000266000007945 */ /* 0x000fe40003800000 */
[-C--:B0-----:R-:W-:Y:S02]  /*2720*/  IMAD R6, R27, R24.reuse, RZ ;  /* 0x000000181b067224 */ /* 0x081fe400078e02ff */
[----:B------:R-:W-:-:S04]  /*2730*/  IMAD.WIDE.U32 R14, R26, R24, R14 ;  /* 0x000000181a0e7225 */ /* 0x000fc800078e000e */
[----:B------:R-:W-:Y:S01]  /*2740*/  IMAD R17, R26, R25, R6 ;  /* 0x000000191a117224 */ /* 0x000fe200078e0206 */
[----:B------:R-:W-:Y:S02]  /*2750*/  LEA R16, P0, R24, R14, 0x3 ;  /* 0x0000000e18107211 */ /* 0x000fe400078018ff */
[----:B------:R-:W-:Y:S01]  /*2760*/  IADD3 R14, P1, R14, UR6, RZ ;  /* 0x000000060e0e7c10 */ /* 0x000fe2000ff3e0ff */
[----:B------:R-:W-:Y:S01]  /*2770*/  IMAD.IADD R17, R15, 0x1, R17 ;  /* 0x000000010f117824 */ /* 0x000fe200078e0211 */
[----:B------:R-:W-:-:S04]  /*2780*/  IADD3 R16, P2, R16, UR6, RZ ;  /* 0x0000000610107c10 */ /* 0x000fc8000ff5e0ff */
[----:B------:R-:W-:Y:S01]  /*2790*/  LEA.HI.X R6, R24, R17, R25, 0x3, P0 ;  /* 0x0000001118067211 */ /* 0x000fe200000f1c19 */
[----:B------:R-:W-:Y:S01]  /*27a0*/  IMAD R24, R18, -0x2, R29 ;  /* 0xfffffffe12187824 */ /* 0x000fe200078e021d */
[----:B-----5:R-:W-:Y:S02]  /*27b0*/  FSETP.NEU.AND P0, PT, R13, RZ, PT ;  /* 0x000000ff0d00720b */ /* 0x020fe40003f0d000 */
[----:B------:R-:W-:Y:S01]  /*27c0*/  IADD3.X R15, R17, UR7, RZ, P1, !PT ;  /* 0x00000007110f7c10 */ /* 0x000fe20008ffe4ff */
[----:B------:R-:W-:Y:S01]  /*27d0*/  IMAD.IADD R24, R24, 0x1, -R31 ;  /* 0x0000000118187824 */ /* 0x000fe200078e0a1f */
[----:B------:R-:W-:Y:S01]  /*27e0*/  IADD3.X R17, R6, UR7, RZ, P2, !PT ;  /* 0x0000000706117c10 */ /* 0x000fe200097fe4ff */
[----:B------:R-:W-:-:S08]  /*27f0*/  IMAD.IADD R6, R19, 0x1, -R4 ;  /* 0x0000000113067824 */ /* 0x000fd000078e0a04 */
[----:B------:R-:W-:Y:S05]  /*2800*/  @!P0 BRA `(.L_x_36) ;  /* 0x0000001c00188947 */ /* 0x000fea0003800000 */
[----:B------:R-:W-:Y:S01]  /*2810*/  ULDC.64 UR6, c[0x0][0x5b8] ;  /* 0x00016e0000067ab9 */ /* 0x000fe20000000a00 */
[----:B------:R-:W-:Y:S01]  /*2820*/  ULDC.64 UR8, c[0x0][0x5a8] ;  /* 0x00016a0000087ab9 */ /* 0x000fe20000000a00 */
[----:B------:R-:W-:Y:S01]  /*2830*/  IMAD.WIDE.U32 R20, R5, UR6, R20 ;  /* 0x0000000605147c25 */ /* 0x000fe2000f8e0014 */
[----:B------:R-:W-:Y:S03]  /*2840*/  BSSY B1, `(.L_x_37) ;  /* 0x0000010000017945 */ /* 0x000fe60003800000 */
[----:B------:R-:W-:Y:S01]  /*2850*/  IMAD R4, R30, UR6, RZ ;  /* 0x000000061e047c24 */ /* 0x000fe2000f8e02ff */
[----:B------:R-:W-:-:S03]  /*2860*/  IADD3 R20, P0, R31, R20, RZ ;  /* 0x000000141f147210 */ /* 0x000fc60007f1e0ff */
[----:B------:R-:W-:Y:S01]  /*2870*/  IMAD R5, R5, UR7, R4 ;  /* 0x0000000705057c24 */ /* 0x000fe2000f8e0204 */
[----:B------:R-:W-:Y:S02]  /*2880*/  ULDC.64 UR6, c[0x0][0x5b0] ;  /* 0x00016c0000067ab9 */ /* 0x000fe40000000a00 */
[----:B------:R-:W-:Y:S02]  /*2890*/  IMAD R25, R27, UR6, RZ ;  /* 0x000000061b197c24 */ /* 0x000fe4000f8e02ff */
[----:B------:R-:W-:Y:S02]  /*28a0*/  IADD3.X R21, R28, R21, R5, P0, !PT ;  /* 0x000000151c157210 */ /* 0x000fe400007fe405 */
[----:B------:R-:W-:Y:S01]  /*28b0*/  ISETP.GE.AND P0, PT, R24, 0x1, PT ;  /* 0x000000011800780c */ /* 0x000fe20003f06270 */
[C---:B------:R-:W-:Y:S02]  /*28c0*/  IMAD R25, R26.reuse, UR7, R25 ;  /* 0x000000071a197c24 */ /* 0x040fe4000f8e0219 */
[----:B------:R-:W-:Y:S01]  /*28d0*/  IMAD.WIDE.U32 R4, R26, UR6, R20 ;  /* 0x000000061a047c25 */ /* 0x000fe2000f8e0014 */
[----:B------:R-:W-:-:S02]  /*28e0*/  ISETP.LT.OR P3, PT, R6, 0x1, !P0 ;  /* 0x000000010600780c */ /* 0x000fc40004761670 */
[----:B------:R-:W-:-:S04]  /*28f0*/  IADD3 R4, P1, R4, UR8, RZ ;  /* 0x0000000804047c10 */ /* 0x000fc8000ff3e0ff */
[--C-:B------:R-:W-:Y:S02]  /*2900*/  IADD3.X R5, R5, UR9, R25.reuse, P1, !PT ;  /* 0x0000000905057c10 */ /* 0x100fe40008ffe419 */
[----:B------:R-:W-:-:S05]  /*2910*/  PRMT R25, RZ, 0x7610, R25 ;  /* 0x00007610ff197816 */ /* 0x000fca0000000019 */
[----:B------:R-:W-:Y:S05]  /*2920*/  @P3 BRA `(.L_x_38) ;  /* 0x0000000000043947 */ /* 0x000fea0003800000 */
[----:B------:R0:W5:Y:S02]  /*2930*/  LDG.E.U8 R25, desc[UR20][R4.64] ;  /* 0x0000001404197981 */ /* 0x000164000c1e1100 */
.L_x_38:
[----:B------:R-:W-:Y:S05]  /*2940*/  BSYNC B1 ;  /* 0x0000000000017941 */ /* 0x000fea0003800000 */
.L_x_37:
[----:B-----5:R-:W-:Y:S01]  /*2950*/  LOP3.LUT R25, R25, 0xff, RZ, 0xc0, !PT ;  /* 0x000000ff19197812 */ /* 0x020fe200078ec0ff */
[----:B------:R-:W-:Y:S01]  /*2960*/  BSSY B1, `(.L_x_39) ;  /* 0x000000c000017945 */ /* 0x000fe20003800000 */
[----:B------:R-:W-:Y:S02]  /*2970*/  ISETP.GE.AND P1, PT, R24, 0x2, PT ;  /* 0x000000021800780c */ /* 0x000fe40003f26270 */
[----:B------:R-:W-:Y:S02]  /*2980*/  F2FP.F16.E4M3.UNPACK_B R25, R25 ;  /* 0x00000019ff19723e */ /* 0x000fe400020006ff */
[----:B------:R-:W-:-:S03]  /*2990*/  ISETP.LT.OR P2, PT, R6, 0x1, !P1 ;  /* 0x000000010600780c */ /* 0x000fc60004f41670 */
[----:B------:R-:W-:Y:S01]  /*29a0*/  HADD2.F32 R28, -RZ, R25.H0_H0 ;  /* 0x20000019ff1c7230 */ /* 0x000fe20000004100 */
[----:B------:R-:W-:-:S04]  /*29b0*/  PRMT R25, RZ, 0x7610, R25 ;  /* 0x00007610ff197816 */ /* 0x000fc80000000019 */
[----:B------:R-:W-:-:S04]  /*29c0*/  FMUL R28, R28, R13 ;  /* 0x0000000d1c1c7220 */ /* 0x000fc80000400000 */
[----:B------:R-:W-:-:S05]  /*29d0*/  FFMA R28, R85, R12, R28 ;  /* 0x0000000c551c7223 */ /* 0x000fca000000001c */
[----:B------:R-:W-:-:S05]  /*29e0*/  F2FP.SATFINITE.E4M3.F32.PACK_AB_MERGE_C R29, RZ, R28, RZ ;  /* 0x0000001cff1d723e */ /* 0x000fca00048070ff */
[----:B------:R1:W-:Y:S01]  /*29f0*/  @!P3 STG.E.U8 desc[UR20][R14.64], R29 ;  /* 0x0000001d0e00b986 */ /* 0x0003e2000c101114 */
[----:B------:R-:W-:Y:S05]  /*2a00*/  @P2 BRA `(.L_x_40) ;  /* 0x0000000000042947 */ /* 0x000fea0003800000 */
[----:B------:R2:W5:Y:S02]  /*2a10*/  LDG.E.U8 R25, desc[UR20][R4.64+0x1] ;  /* 0x0000011404197981 */ /* 0x000564000c1e1100 */
.L_x_40:
[----:B------:R-:W-:Y:S05]  /*2a20*/  BSYNC B1 ;  /* 0x0000000000017941 */ /* 0x000fea0003800000 */
.L_x_39:
[----:B-----5:R-:W-:Y:S01]  /*2a30*/  LOP3.LUT R25, R25, 0xff, RZ, 0xc0, !PT ;  /* 0x000000ff19197812 */ /* 0x020fe200078ec0ff */
[----:B------:R-:W-:Y:S01]  /*2a40*/  BSSY B1, `(.L_x_41) ;  /* 0x0000012000017945 */ /* 0x000fe20003800000 */
[----:B-1----:R-:W-:Y:S02]  /*2a50*/  IADD3 R29, P3, R26, 0x8, RZ ;  /* 0x000000081a1d7810 */ /* 0x002fe40007f7e0ff */
[----:B------:R-:W-:Y:S02]  /*2a60*/  F2FP.F16.E4M3.UNPACK_B R25, R25 ;  /* 0x00000019ff19723e */ /* 0x000fe400020006ff */
[----:B------:R-:W-:Y:S01]  /*2a70*/  ISETP.LT.OR P0, PT, R6, 0x9, !P0 ;  /* 0x000000090600780c */ /* 0x000fe20004701670 */
[----:B------:R-:W-:Y:S02]  /*2a80*/  IMAD.X R27, RZ, RZ, R27, P3 ;  /* 0x000000ffff1b7224 */ /* 0x000fe400018e061b */
[----:B------:R-:W-:Y:S02]  /*2a90*/  HADD2.F32 R26, -RZ, R25.H0_H0 ;  /* 0x20000019ff1a7230 */ /* 0x000fe40000004100 */
[----:B------:R-:W-:-:S04]  /*2aa0*/  IMAD.WIDE.U32 R20, R29, UR6, R20 ;  /* 0x000000061d147c25 */ /* 0x000fc8000f8e0014 */
[----:B------:R-:W-:Y:S01]  /*2ab0*/  FMUL R25, R26, R13 ;  /* 0x0000000d1a197220 */ /* 0x000fe20000400000 */
[----:B------:R-:W-:Y:S01]  /*2ac0*/  IMAD R26, R27, UR6, RZ ;  /* 0x000000061b1a7c24 */ /* 0x000fe2000f8e02ff */
[----:B------:R-:W-:Y:S02]  /*2ad0*/  IADD3 R20, P3, R20, UR8, RZ ;  /* 0x0000000814147c10 */ /* 0x000fe4000ff7e0ff */
[----:B------:R-:W-:Y:S01]  /*2ae0*/  FFMA R25, R84, R12, R25 ;  /* 0x0000000c54197223 */ /* 0x000fe20000000019 */
[----:B------:R-:W-:-:S04]  /*2af0*/  IMAD R29, R29, UR7, R26 ;  /* 0x000000071d1d7c24 */ /* 0x000fc8000f8e021a */
[----:B------:R-:W-:Y:S02]  /*2b00*/  F2FP.SATFINITE.E4M3.F32.PACK_AB_MERGE_C R27, RZ, R25, RZ ;  /* 0x00000019ff1b723e */ /* 0x000fe400048070ff */
[----:B------:R-:W-:Y:S02]  /*2b10*/  IADD3.X R21, R21, UR9, R29, P3, !PT ;  /* 0x0000000915157c10 */ /* 0x000fe40009ffe41d */
[----:B------:R-:W-:Y:S01]  /*2b20*/  PRMT R25, RZ, 0x7610, R25 ;  /* 0x00007610ff197816 */ /* 0x000fe20000000019 */
[----:B------:R1:W-:Y:S01]  /*2b30*/  @!P2 STG.E.U8 desc[UR20][R14.64+0x1], R27 ;  /* 0x0000011b0e00a986 */ /* 0x0003e2000c101114 */
[----:B------:R-:W-:Y:S05]  /*2b40*/  @P0 BRA `(.L_x_42) ;  /* 0x0000000000040947 */ /* 0x000fea0003800000 */
[----:B------:R3:W5:Y:S02]  /*2b50*/  LDG.E.U8 R25, desc[UR20][R20.64] ;  /* 0x0000001414197981 */ /* 0x000764000c1e1100 */
.L_x_42:
[----:B------:R-:W-:Y:S05]  /*2b60*/  BSYNC B1 ;  /* 0x0000000000017941 */ /* 0x000fea0003800000 */
.L_x_41:
[----:B-----5:R-:W-:Y:S01]  /*2b70*/  LOP3.LUT R25, R25, 0xff, RZ, 0xc0, !PT ;  /* 0x000000ff19197812 */ /* 0x020fe200078ec0ff */
[----:B------:R-:W-:Y:S01]  /*2b80*/  BSSY B1, `(.L_x_43) ;  /* 0x000000b000017945 */ /* 0x000fe20003800000 */
[----:B------:R-:W-:Y:S02]  /*2b90*/  ISETP.LT.OR P1, PT, R6, 0x9, !P1 ;  /* 0x000000090600780c */ /* 0x000fe40004f21670 */
[----:B------:R-:W-:-:S05]  /*2ba0*/  F2FP.F16.E4M3.UNPACK_B R25, R25 ;  /* 0x00000019ff19723e */ /* 0x000fca00020006ff */
[----:B------:R-:W-:Y:S01]  /*2bb0*/  HADD2.F32 R26, -RZ, R25.H0_H0 ;  /* 0x20000019ff1a7230 */ /* 0x000fe20000004100 */
[----:B------:R-:W-:-:S04]  /*2bc0*/  PRMT R25, RZ, 0x7610, R25 ;  /* 0x00007610ff197816 */ /* 0x000fc80000000019 */
[----:B------:R-:W-:-:S04]  /*2bd0*/  FMUL R26, R26, R13 ;  /* 0x0000000d1a1a7220 */ /* 0x000fc80000400000 */
[----:B------:R-:W-:-:S05]  /*2be0*/  FFMA R26, R83, R12, R26 ;  /* 0x0000000c531a7223 */ /* 0x000fca000000001a */
[----:B-1----:R-:W-:-:S05]  /*2bf0*/  F2FP.SATFINITE.E4M3.F32.PACK_AB_MERGE_C R27, RZ, R26, RZ ;  /* 0x0000001aff1b723e */ /* 0x002fca00048070ff */
[----:B------:R1:W-:Y:S01]  /*2c00*/  @!P0 STG.E.U8 desc[UR20][R16.64], R27 ;  /* 0x0000001b10008986 */ /* 0x0003e2000c101114 */
[----:B------:R-:W-:Y:S05]  /*2c10*/  @P1 BRA `(.L_x_44) ;  /* 0x0000000000041947 */ /* 0x000fea0003800000 */
[----:B------:R4:W5:Y:S02]  /*2c20*/  LDG.E.U8 R25, desc[UR20][R20.64+0x1] ;  /* 0x0000011414197981 */ /* 0x000964000c1e1100 */
.L_x_44:
[----:B------:R-:W-:Y:S05]  /*2c30*/  BSYNC B1 ;  /* 0x0000000000017941 */ /* 0x000fea0003800000 */
.L_x_43:
[----:B-----5:R-:W-:Y:S01]  /*2c40*/  LOP3.LUT R25, R25, 0xff, RZ, 0xc0, !PT ;  /* 0x000000ff19197812 */ /* 0x020fe200078ec0ff */
[----:B------:R-:W-:Y:S01]  /*2c50*/  BSSY B1, `(.L_x_45) ;  /* 0x000000c000017945 */ /* 0x000fe20003800000 */
[----:B------:R-:W-:Y:S02]  /*2c60*/  ISETP.GE.AND P0, PT, R24, 0x9, PT ;  /* 0x000000091800780c */ /* 0x000fe40003f06270 */
[----:B------:R-:W-:Y:S02]  /*2c70*/  F2FP.F16.E4M3.UNPACK_B R25, R25 ;  /* 0x00000019ff19723e */ /* 0x000fe400020006ff */
[----:B------:R-:W-:-:S03]  /*2c80*/  ISETP.LT.OR P2, PT, R6, 0x1, !P0 ;  /* 0x000000010600780c */ /* 0x000fc60004741670 */
[----:B------:R-:W-:-:S05]  /*2c90*/  HADD2.F32 R26, -RZ, R25.H0_H0 ;  /* 0x20000019ff1a7230 */ /* 0x000fca0000004100 */
[----:B------:R-:W-:-:S04]  /*2ca0*/  FMUL R25, R26, R13 ;  /* 0x0000000d1a197220 */ /* 0x000fc80000400000 */
[----:B------:R-:W-:-:S05]  /*2cb0*/  FFMA R25, R82, R12, R25 ;  /* 0x0000000c52197223 */ /* 0x000fca0000000019 */
[----:B-1----:R-:W-:Y:S02]  /*2cc0*/  F2FP.SATFINITE.E4M3.F32.PACK_AB_MERGE_C R27, RZ, R25, RZ ;  /* 0x00000019ff1b723e */ /* 0x002fe400048070ff */
[----:B------:R-:W-:-:S03]  /*2cd0*/  PRMT R25, RZ, 0x7610, R25 ;  /* 0x00007610ff197816 */ /* 0x000fc60000000019 */
[----:B------:R1:W-:Y:S01]  /*2ce0*/  @!P1 STG.E.U8 desc[UR20][R16.64+0x1], R27 ;  /* 0x0000011b10009986 */ /* 0x0003e2000c101114 */
[----:B------:R-:W-:Y:S05]  /*2cf0*/  @P2 BRA `(.L_x_46) ;  /* 0x0000000000042947 */ /* 0x000fea0003800000 */
[----:B------:R0:W5:Y:S02]  /*2d00*/  LDG.E.U8 R25, desc[UR20][R4.64+0x8] ;  /* 0x0000081404197981 */ /* 0x000164000c1e1100 */
.L_x_46:
[----:B------:R-:W-:Y:S05]  /*2d10*/  BSYNC B1 ;  /* 0x0000000000017941 */ /* 0x000fea0003800000 */
.L_x_45:
        /* <DEDUP_REMOVED lines=13> */
.L_x_48:
[----:B------:R-:W-:Y:S05]  /*2df0*/  BSYNC B1 ;  /* 0x0000000000017941 */ /* 0x000fea0003800000 */
.L_x_47:
[----:B-----5:R-:W-:Y:S01]  /*2e00*/  LOP3.LUT R25, R25, 0xff, RZ, 0xc0, !PT ;  /* 0x000000ff19197812 */ /* 0x020fe200078ec0ff */
[----:B------:R-:W-:Y:S01]  /*2e10*/  BSSY B1, `(.L_x_49) ;  /* 0x000000b000017945 */ /* 0x000fe20003800000 */
[----:B------:R-:W-:Y:S02]  /*2e20*/  ISETP.LT.OR P0, PT, R6, 0x9, !P0 ;  /* 0x000000090600780c */ /* 0x000fe40004701670 */
[----:B------:R-:W-:-:S05]  /*2e30*/  F2FP.F16.E4M3.UNPACK_B R25, R25 ;  /* 0x00000019ff19723e */ /* 0x000fca00020006ff */
        /* <DEDUP_REMOVED lines=8> */
.L_x_50:
[----:B------:R-:W-:Y:S05]  /*2ec0*/  BSYNC B1 ;  /* 0x0000000000017941 */ /* 0x000fea0003800000 */
.L_x_49:
        /* <DEDUP_REMOVED lines=12> */
.L_x_52:
[----:B------:R-:W-:Y:S05]  /*2f90*/  BSYNC B1 ;  /* 0x0000000000017941 */ /* 0x000fea0003800000 */
.L_x_51:
        /* <DEDUP_REMOVED lines=13> */
.L_x_54:
[----:B------:R-:W-:Y:S05]  /*3070*/  BSYNC B1 ;  /* 0x0000000000017941 */ /* 0x000fea0003800000 */
.L_x_53:
        /* <DEDUP_REMOVED lines=13> */
.L_x_56:
[----:B------:R-:W-:Y:S05]  /*3150*/  BSYNC B1 ;  /* 0x0000000000017941 */ /* 0x000fea0003800000 */
.L_x_55:
        /* <DEDUP_REMOVED lines=12> */
.L_x_58:
[----:B------:R-:W-:Y:S05]  /*3220*/  BSYNC B1 ;  /* 0x0000000000017941 */ /* 0x000fea0003800000 */
.L_x_57:
        /* <DEDUP_REMOVED lines=12> */
.L_x_60:
[----:B------:R-:W-:Y:S05]  /*32f0*/  BSYNC B1 ;  /* 0x0000000000017941 */ /* 0x000fea0003800000 */
.L_x_59:
        /* <DEDUP_REMOVED lines=13> */
.L_x_62:
[----:B------:R-:W-:Y:S05]  /*33d0*/  BSYNC B1 ;  /* 0x0000000000017941 */ /* 0x000fea0003800000 */
.L_x_61:
        /* <DEDUP_REMOVED lines=13> */
.L_x_64:
[----:B------:R-:W-:Y:S05]  /*34b0*/  BSYNC B1 ;  /* 0x0000000000017941 */ /* 0x000fea0003800000 */
.L_x_63:
        /* <DEDUP_REMOVED lines=12> */
.L_x_66:
[----:B------:R-:W-:Y:S05]  /*3580*/  BSYNC B1 ;  /* 0x0000000000017941 */ /* 0x000fea0003800000 */
.L_x_65:
        /* <DEDUP_REMOVED lines=12> */
.L_x_68:
[----:B------:R-:W-:Y:S05]  /*3650*/  BSYNC B1 ;  /* 0x0000000000017941 */ /* 0x000fea0003800000 */
.L_x_67:
        /* <DEDUP_REMOVED lines=13> */
.L_x_70:
[----:B------:R-:W-:Y:S05]  /*3730*/  BSYNC B1 ;  /* 0x0000000000017941 */ /* 0x000fea0003800000 */
.L_x_69:
        /* <DEDUP_REMOVED lines=13> */
.L_x_72:
[----:B------:R-:W-:Y:S05]  /*3810*/  BSYNC B1 ;  /* 0x0000000000017941 */ /* 0x000fea0003800000 */
.L_x_71:
        /* <DEDUP_REMOVED lines=12> */
.L_x_74:
[----:B------:R-:W-:Y:S05]  /*38e0*/  BSYNC B1 ;  /* 0x0000000000017941 */ /* 0x000fea0003800000 */
.L_x_73:
        /* <DEDUP_REMOVED lines=12> */
.L_x_76:
[----:B------:R-:W-:Y:S05]  /*39b0*/  BSYNC B1 ;  /* 0x0000000000017941 */ /* 0x000fea0003800000 */
.L_x_75:
        /* <DEDUP_REMOVED lines=13> */
.L_x_78:
[----:B------:R-:W-:Y:S05]  /*3a90*/  BSYNC B1 ;  /* 0x0000000000017941 */ /* 0x000fea0003800000 */
.L_x_77:
        /* <DEDUP_REMOVED lines=13> */
.L_x_80:
[----:B------:R-:W-:Y:S05]  /*3b70*/  BSYNC B1 ;  /* 0x0000000000017941 */ /* 0x000fea0003800000 */
.L_x_79:
        /* <DEDUP_REMOVED lines=12> */
.L_x_82:
[----:B------:R-:W-:Y:S05]  /*3c40*/  BSYNC B1 ;  /* 0x0000000000017941 */ /* 0x000fea0003800000 */
.L_x_81:
        /* <DEDUP_REMOVED lines=12> */
.L_x_84:
[----:B------:R-:W-:Y:S05]  /*3d10*/  BSYNC B1 ;  /* 0x0000000000017941 */ /* 0x000fea0003800000 */
.L_x_83:
        /* <DEDUP_REMOVED lines=13> */
.L_x_86:
[----:B------:R-:W-:Y:S05]  /*3df0*/  BSYNC B1 ;  /* 0x0000000000017941 */ /* 0x000fea0003800000 */
.L_x_85:
        /* <DEDUP_REMOVED lines=13> */
.L_x_88:
[----:B------:R-:W-:Y:S05]  /*3ed0*/  BSYNC B1 ;  /* 0x0000000000017941 */ /* 0x000fea0003800000 */
.L_x_87:
        /* <DEDUP_REMOVED lines=12> */
.L_x_90:
[----:B------:R-:W-:Y:S05]  /*3fa0*/  BSYNC B1 ;  /* 0x0000000000017941 */ /* 0x000fea0003800000 */
.L_x_89:
        /* <DEDUP_REMOVED lines=12> */
.L_x_92:
[----:B------:R-:W-:Y:S05]  /*4070*/  BSYNC B1 ;  /* 0x0000000000017941 */ /* 0x000fea0003800000 */
.L_x_91:
        /* <DEDUP_REMOVED lines=13> */
.L_x_94:
[----:B------:R-:W-:Y:S05]  /*4150*/  BSYNC B1 ;  /* 0x0000000000017941 */ /* 0x000fea0003800000 */
.L_x_93:
[----:B-----5:R-:W-:Y:S01]  /*4160*/  LOP3.LUT R25, R25, 0xff, RZ, 0xc0, !PT ;  /* 0x000000ff19197812 */ /* 0x020fe200078ec0ff */
[----:B------:R-:W-:Y:S01]  /*4170*/  BSSY B1, `(.L_x_95) ;  /* 0x000000c000017945 */ /* 0x000fe20003800000 */
[----:B------:R-:W-:Y:S02]  /*4180*/  ISETP.GE.AND P1, PT, R24, 0x3a, PT ;  /* 0x0000003a1800780c */ /* 0x000fe40003f26270 */
[----:B------:R-:W-:Y:S02]  /*4190*/  F2FP.F16.E4M3.UNPACK_B R25, R25 ;  /* 0x00000019ff19723e */ /* 0x000fe400020006ff */
[----:B------:R-:W-:Y:S02]  /*41a0*/  ISETP.LT.OR P3, PT, R6, 0x1, !P1 ;  /* 0x000000010600780c */ /* 0x000fe40004f61670 */
[----:B------:R-:W-:Y:S01]  /*41b0*/  PRMT R24, RZ, 0x7610, R24 ;  /* 0x00007610ff187816 */ /* 0x000fe20000000018 */
[----:B------:R-:W-:-:S05]  /*41c0*/  HADD2.F32 R26, -RZ, R25.H0_H0 ;  /* 0x20000019ff1a7230 */ /* 0x000fca0000004100 */
[----:B------:R-:W-:-:S04]  /*41d0*/  FMUL R26, R26, R13 ;  /* 0x0000000d1a1a7220 */ /* 0x000fc80000400000 */
[----:B------:R-:W-:-:S05]  /*41e0*/  FFMA R26, R57, R12, R26 ;  /* 0x0000000c391a7223 */ /* 0x000fca000000001a */
[----:B------:R-:W-:-:S05]  /*41f0*/  F2FP.SATFINITE.E4M3.F32.PACK_AB_MERGE_C R25, RZ, R26, RZ ;  /* 0x0000001aff19723e */ /* 0x000fca00048070ff */
[----:B------:R0:W-:Y:S01]  /*4200*/  @!P2 STG.E.U8 desc[UR20][R14.64+0x38], R25 ;  /* 0x000038190e00a986 */ /* 0x0001e2000c101114 */
[----:B------:R-:W-:Y:S05]  /*4210*/  @P3 BRA `(.L_x_96) ;  /* 0x0000000000043947 */ /* 0x000fea0003800000 */
[----:B------:R0:W5:Y:S02]  /*4220*/  LDG.E.U8 R24, desc[UR20][R4.64+0x39] ;  /* 0x0000391404187981 */ /* 0x000164000c1e1100 */
.L_x_96:
[----:B------:R-:W-:Y:S05]  /*4230*/  BSYNC B1 ;  /* 0x0000000000017941 */ /* 0x000fea0003800000 */
.L_x_95:
[----:B-----5:R-:W-:Y:S01]  /*4240*/  LOP3.LUT R24, R24, 0xff, RZ, 0xc0, !PT ;  /* 0x000000ff18187812 */ /* 0x020fe200078ec0ff */
[----:B------:R-:W-:Y:S01]  /*4250*/  BSSY B1, `(.L_x_97) ;  /* 0x000000b000017945 */ /* 0x000fe20003800000 */
[----:B------:R-:W-:Y:S02]  /*4260*/  ISETP.LT.OR P0, PT, R6, 0x9, !P0 ;  /* 0x000000090600780c */ /* 0x000fe40004701670 */
[----:B------:R-:W-:Y:S02]  /*4270*/  F2FP.F16.E4M3.UNPACK_B R24, R24 ;  /* 0x00000018ff18723e */ /* 0x000fe400020006ff */
[----:B0-2---:R-:W-:-:S03]  /*4280*/  PRMT R4, RZ, 0x7610, R4 ;  /* 0x00007610ff047816 */ /* 0x005fc60000000004 */
[----:B------:R-:W-:-:S05]  /*4290*/  HADD2.F32 R24, -RZ, R24.H0_H0 ;  /* 0x20000018ff187230 */ /* 0x000fca0000004100 */
[----:B------:R-:W-:-:S04]  /*42a0*/  FMUL R5, R24, R13 ;  /* 0x0000000d18057220 */ /* 0x000fc80000400000 */
[----:B------:R-:W-:-:S05]  /*42b0*/  FFMA R5, R56, R12, R5 ;  /* 0x0000000c38057223 */ /* 0x000fca0000000005 */
[----:B------:R-:W-:-:S05]  /*42c0*/  F2FP.SATFINITE.E4M3.F32.PACK_AB_MERGE_C R5, RZ, R5, RZ ;  /* 0x00000005ff05723e */ /* 0x000fca00048070ff */
[----:B------:R0:W-:Y:S01]  /*42d0*/  @!P3 STG.E.U8 desc[UR20][R14.64+0x39], R5 ;  /* 0x000039050e00b986 */ /* 0x0001e2000c101114 */
[----:B------:R-:W-:Y:S05]  /*42e0*/  @P0 BRA `(.L_x_98) ;  /* 0x0000000000040947 */ /* 0x000fea0003800000 */
[----:B------:R2:W5:Y:S02]  /*42f0*/  LDG.E.U8 R4, desc[UR20][R20.64+0x38] ;  /* 0x0000381414047981 */ /* 0x000564000c1e1100 */
.L_x_98:
[----:B------:R-:W-:Y:S05]  /*4300*/  BSYNC B1 ;  /* 0x0000000000017941 */ /* 0x000fea0003800000 */
.L_x_97:
[----:B-----5:R-:W-:Y:S01]  /*4310*/  LOP3.LUT R4, R4, 0xff, RZ, 0xc0, !PT ;  /* 0x000000ff04047812 */ /* 0x020fe200078ec0ff */
[----:B------:R-:W-:Y:S01]  /*4320*/  BSSY B1, `(.L_x_99) ;  /* 0x000000b000017945 */ /* 0x000fe20003800000 */
[----:B------:R-:W-:Y:S02]  /*4330*/  ISETP.LT.OR P1, PT, R6, 0x9, !P1 ;  /* 0x000000090600780c */ /* 0x000fe40004f21670 */
[----:B------:R-:W-:-:S05]  /*4340*/  F2FP.F16.E4M3.UNPACK_B R4, R4 ;  /* 0x00000004ff04723e */ /* 0x000fca00020006ff */
[----:B------:R-:W-:-:S05]  /*4350*/  HADD2.F32 R4, -RZ, R4.H0_H0 ;  /* 0x20000004ff047230 */ /* 0x000fca0000004100 */
[----:B------:R-:W-:-:S04]  /*4360*/  FMUL R4, R4, R13 ;  /* 0x0000000d04047220 */ /* 0x000fc80000400000 */
[----:B------:R-:W-:-:S05]  /*4370*/  FFMA R4, R23, R12, R4 ;  /* 0x0000000c17047223 */ /* 0x000fca0000000004 */
[----:B0-----:R-:W-:Y:S02]  /*4380*/  F2FP.SATFINITE.E4M3.F32.PACK_AB_MERGE_C R5, RZ, R4, RZ ;  /* 0x00000004ff05723e */ /* 0x001fe400048070ff */
[----:B------:R-:W-:-:S03]  /*4390*/  PRMT R4, RZ, 0x7610, R4 ;  /* 0x00007610ff047816 */ /* 0x000fc60000000004 */
[----:B------:R0:W-:Y:S01]  /*43a0*/  @!P0 STG.E.U8 desc[UR20][R16.64+0x38], R5 ;  /* 0x0000380510008986 */ /* 0x0001e2000c101114 */
[----:B------:R-:W-:Y:S05]  /*43b0*/  @P1 BRA `(.L_x_100) ;  /* 0x0000000000041947 */ /* 0x000fea0003800000 */
[----:B------:R0:W5:Y:S02]  /*43c0*/  LDG.E.U8 R4, desc[UR20][R20.64+0x39] ;  /* 0x0000391414047981 */ /* 0x000164000c1e1100 */
.L_x_100:
[----:B------:R-:W-:Y:S05]  /*43d0*/  BSYNC B1 ;  /* 0x0000000000017941 */ /* 0x000fea0003800000 */
.L_x_99:
[----:B------:R-:W-:Y:S05]  /*43e0*/  @P1 BRA `(.L_x_101) ;  /* 0x0000000800601947 */ /* 0x000fea0003800000 */
[----:B-----5:R-:W-:-:S04]  /*43f0*/  LOP3.LUT R4, R4, 0xff, RZ, 0xc0, !PT ;  /* 0x000000ff04047812 */ /* 0x020fc800078ec0ff */
[----:B------:R-:W-:-:S05]  /*4400*/  F2FP.F16.E4M3.UNPACK_B R4, R4 ;  /* 0x00000004ff04723e */ /* 0x000fca00020006ff */
[----:B------:R-:W-:-:S05]  /*4410*/  HADD2.F32 R4, -RZ, R4.H0_H0 ;  /* 0x20000004ff047230 */ /* 0x000fca0000004100 */
[----:B0-----:R-:W-:-:S04]  /*4420*/  FMUL R5, R4, R13 ;  /* 0x0000000d04057220 */ /* 0x001fc80000400000 */
[----:B------:R-:W-:-:S05]  /*4430*/  FFMA R5, R22, R12, R5 ;  /* 0x0000000c16057223 */ /* 0x000fca0000000005 */
[----:B------:R-:W-:-:S05]  /*4440*/  F2FP.SATFINITE.E4M3.F32.PACK_AB_MERGE_C R5, RZ, R5, RZ ;  /* 0x00000005ff05723e */ /* 0x000fca00048070ff */
[----:B------:R0:W-:Y:S01]  /*4450*/  STG.E.U8 desc[UR20][R16.64+0x39], R5 ;  /* 0x0000390510007986 */ /* 0x0001e2000c101114 */
[----:B------:R-:W-:Y:S05]  /*4460*/  BRA `(.L_x_101) ;  /* 0x0000000800407947 */ /* 0x000fea0003800000 */
.L_x_36:
[C---:B------:R-:W-:Y:S01]  /*4470*/  ISETP.GE.AND P3, PT, R24.reuse, 0x1, PT ;  /* 0x000000011800780c */ /* 0x040fe20003f66270 */
[-C--:B------:R-:W-:Y:S01]  /*4480*/  FMUL R85, R85, R12.reuse ;  /* 0x0000000c55557220 */ /* 0x080fe20000400000 */
[----:B------:R-:W-:Y:S01]  /*4490*/  ISETP.GE.AND P0, PT, R24, 0x2, PT ;  /* 0x000000021800780c */ /* 0x000fe20003f06270 */
[-C--:B------:R-:W-:Y:S01]  /*44a0*/  FMUL R84, R84, R12.reuse ;  /* 0x0000000c54547220 */ /* 0x080fe20000400000 */
[C---:B------:R-:W-:Y:S01]  /*44b0*/  ISETP.LT.OR P1, PT, R6.reuse, 0x1, !P3 ;  /* 0x000000010600780c */ /* 0x040fe20005f21670 */
[-C--:B------:R-:W-:Y:S01]  /*44c0*/  FMUL R83, R83, R12.reuse ;  /* 0x0000000c53537220 */ /* 0x080fe20000400000 */
[----:B------:R-:W-:Y:S01]  /*44d0*/  ISETP.LT.OR P2, PT, R6, 0x1, !P0 ;  /* 0x000000010600780c */ /* 0x000fe20004741670 */
[-C--:B------:R-:W-:Y:S01]  /*44e0*/  FMUL R82, R82, R12.reuse ;  /* 0x0000000c52527220 */ /* 0x080fe20000400000 */
[----:B------:R-:W-:Y:S01]  /*44f0*/  ISETP.LT.OR P3, PT, R6, 0x9, !P3 ;  /* 0x000000090600780c */ /* 0x000fe20005f61670 */
[-C--:B------:R-:W-:Y:S01]  /*4500*/  FMUL R81, R81, R12.reuse ;  /* 0x0000000c51517220 */ /* 0x080fe20000400000 */
[----:B------:R-:W-:Y:S01]  /*4510*/  F2FP.SATFINITE.E4M3.F32.PACK_AB_MERGE_C R85, RZ, R85, RZ ;  /* 0x00000055ff55723e */ /* 0x000fe200048070ff */
[----:B------:R-:W-:Y:S01]  /*4520*/  FMUL R80, R80, R12 ;  /* 0x0000000c50507220 */ /* 0x000fe20000400000 */
[----:B------:R-:W-:Y:S01]  /*4530*/  F2FP.SATFINITE.E4M3.F32.PACK_AB_MERGE_C R5, RZ, R84, RZ ;  /* 0x00000054ff05723e */ /* 0x000fe200048070ff */
[-C--:B------:R-:W-:Y:S01]  /*4540*/  FMUL R79, R79, R12.reuse ;  /* 0x0000000c4f4f7220 */ /* 0x080fe20000400000 */
[----:B------:R-:W-:Y:S01]  /*4550*/  F2FP.SATFINITE.E4M3.F32.PACK_AB_MERGE_C R83, RZ, R83, RZ ;  /* 0x00000053ff53723e */ /* 0x000fe200048070ff */
[-C--:B------:R-:W-:Y:S01]  /*4560*/  FMUL R78, R78, R12.reuse ;  /* 0x0000000c4e4e7220 */ /* 0x080fe20000400000 */
[----:B------:R-:W-:Y:S01]  /*4570*/  ISETP.LT.OR P0, PT, R6, 0x9, !P0 ;  /* 0x000000090600780c */ /* 0x000fe20004701670 */
[----:B------:R-:W-:Y:S01]  /*4580*/  @!P1 STG.E.U8 desc[UR20][R14.64], R85 ;  /* 0x000000550e009986 */ /* 0x000fe2000c101114 */
[C---:B------:R-:W-:Y:S01]  /*4590*/  ISETP.GE.AND P1, PT, R24.reuse, 0x9, PT ;  /* 0x000000091800780c */ /* 0x040fe20003f26270 */
[-C--:B------:R-:W-:Y:S01]  /*45a0*/  FMUL R77, R77, R12.reuse ;  /* 0x0000000c4d4d7220 */ /* 0x080fe20000400000 */
[----:B------:R-:W-:Y:S01]  /*45b0*/  F2FP.SATFINITE.E4M3.F32.PACK_AB_MERGE_C R81, RZ, R81, RZ ;  /* 0x00000051ff51723e */ /* 0x000fe200048070ff */
[----:B------:R0:W-:Y:S01]  /*45c0*/  @!P2 STG.E.U8 desc[UR20][R14.64+0x1], R5 ;  /* 0x000001050e00a986 */ /* 0x0001e2000c101114 */
[----:B------:R-:W-:Y:S01]  /*45d0*/  ISETP.GE.AND P2, PT, R24, 0xa, PT ;  /* 0x0000000a1800780c */ /* 0x000fe20003f46270 */
[----:B------:R-:W-:Y:S01]  /*45e0*/  FMUL R76, R76, R12 ;  /* 0x0000000c4c4c7220 */ /* 0x000fe20000400000 */
[----:B------:R-:W-:Y:S01]  /*45f0*/  F2FP.SATFINITE.E4M3.F32.PACK_AB_MERGE_C R21, RZ, R80, RZ ;  /* 0x00000050ff15723e */ /* 0x000fe200048070ff */
[----:B------:R-:W-:Y:S01]  /*4600*/  @!P3 STG.E.U8 desc[UR20][R16.64], R83 ;  /* 0x000000531000b986 */ /* 0x000fe2000c101114 */
[----:B------:R-:W-:Y:S01]  /*4610*/  ISETP.LT.OR P3, PT, R6, 0x1, !P1 ;  /* 0x000000010600780c */ /* 0x000fe20004f61670 */
[-C--:B------:R-:W-:Y:S01]  /*4620*/  FMUL R74, R74, R12.reuse ;  /* 0x0000000c4a4a7220 */ /* 0x080fe20000400000 */
[C---:B------:R-:W-:Y:S01]  /*4630*/  ISETP.LT.OR P5, PT, R6.reuse, 0x1, !P2 ;  /* 0x000000010600780c */ /* 0x040fe200057a1670 */
[-C--:B------:R-:W-:Y:S01]  /*4640*/  FMUL R75, R75, R12.reuse ;  /* 0x0000000c4b4b7220 */ /* 0x080fe20000400000 */
[----:B------:R-:W-:Y:S01]  /*4650*/  ISETP.LT.OR P1, PT, R6, 0x9, !P1 ;  /* 0x000000090600780c */ /* 0x000fe20004f21670 */
[-C--:B------:R-:W-:Y:S01]  /*4660*/  FMUL R73, R73, R12.reuse ;  /* 0x0000000c49497220 */ /* 0x080fe20000400000 */
[----:B------:R-:W-:Y:S01]  /*4670*/  F2FP.SATFINITE.E4M3.F32.PACK_AB_MERGE_C R79, RZ, R79, RZ ;  /* 0x0000004fff4f723e */ /* 0x000fe200048070ff */
[----:B------:R-:W-:Y:S01]  /*4680*/  FMUL R72, R72, R12 ;  /* 0x0000000c48487220 */ /* 0x000fe20000400000 */
[----:B0-----:R-:W-:Y:S01]  /*4690*/  F2FP.SATFINITE.E4M3.F32.PACK_AB_MERGE_C R5, RZ, R82, RZ ;  /* 0x00000052ff05723e */ /* 0x001fe200048070ff */
[-C--:B------:R-:W-:Y:S01]  /*46a0*/  FMUL R70, R70, R12.reuse ;  /* 0x0000000c46467220 */ /* 0x080fe20000400000 */
[----:B------:R-:W-:Y:S01]  /*46b0*/  ISETP.LT.OR P2, PT, R6, 0x9, !P2 ;  /* 0x000000090600780c */ /* 0x000fe20005741670 */
[----:B------:R-:W-:Y:S01]  /*46c0*/  FMUL R71, R71, R12 ;  /* 0x0000000c47477220 */ /* 0x000fe20000400000 */
[----:B------:R-:W-:Y:S01]  /*46d0*/  F2FP.SATFINITE.E4M3.F32.PACK_AB_MERGE_C R25, RZ, R78, RZ ;  /* 0x0000004eff19723e */ /* 0x000fe200048070ff */
[----:B------:R0:W-:Y:S01]  /*46e0*/  @!P0 STG.E.U8 desc[UR20][R16.64+0x1], R5 ;  /* 0x0000010510008986 */ /* 0x0001e2000c101114 */
[C---:B------:R-:W-:Y:S01]  /*46f0*/  ISETP.GE.AND P0, PT, R24.reuse, 0x11, PT ;  /* 0x000000111800780c */ /* 0x040fe20003f06270 */
[-C--:B------:R-:W-:Y:S01]  /*4700*/  FMUL R69, R69, R12.reuse ;  /* 0x0000000c45457220 */ /* 0x080fe20000400000 */
[----:B------:R-:W-:Y:S01]  /*4710*/  F2FP.SATFINITE.E4M3.F32.PACK_AB_MERGE_C R77, RZ, R77, RZ ;  /* 0x0000004dff4d723e */ /* 0x000fe200048070ff */
[----:B------:R-:W-:Y:S01]  /*4720*/  @!P3 STG.E.U8 desc[UR20][R14.64+0x8], R81 ;  /* 0x000008510e00b986 */ /* 0x000fe2000c101114 */
[----:B------:R-:W-:Y:S01]  /*4730*/  ISETP.GE.AND P3, PT, R24, 0x12, PT ;  /* 0x000000121800780c */ /* 0x000fe20003f66270 */
[-C--:B------:R-:W-:Y:S01]  /*4740*/  FMUL R68, R68, R12.reuse ;  /* 0x0000000c44447220 */ /* 0x080fe20000400000 */
[----:B------:R-:W-:Y:S01]  /*4750*/  F2FP.SATFINITE.E4M3.F32.PACK_AB_MERGE_C R75, RZ, R75, RZ ;  /* 0x0000004bff4b723e */ /* 0x000fe200048070ff */
[----:B------:R1:W-:Y:S01]  /*4760*/  @!P5 STG.E.U8 desc[UR20][R14.64+0x9], R21 ;  /* 0x000009150e00d986 */ /* 0x0003e2000c101114 */
[C---:B------:R-:W-:Y:S01]  /*4770*/  ISETP.LT.OR P5, PT, R6.reuse, 0x1, !P3 ;  /* 0x000000010600780c */ /* 0x040fe20005fa1670 */
[-C--:B------:R-:W-:Y:S01]  /*4780*/  FMUL R67, R67, R12.reuse ;  /* 0x0000000c43437220 */ /* 0x080fe20000400000 */
[C---:B------:R-:W-:Y:S01]  /*4790*/  ISETP.LT.OR P3, PT, R6.reuse, 0x9, !P3 ;  /* 0x000000090600780c */ /* 0x040fe20005f61670 */
[----:B------:R-:W-:Y:S01]  /*47a0*/  @!P1 STG.E.U8 desc[UR20][R16.64+0x8], R79 ;  /* 0x0000084f10009986 */ /* 0x000fe2000c101114 */
[----:B------:R-:W-:Y:S01]  /*47b0*/  ISETP.LT.OR P1, PT, R6, 0x1, !P0 ;  /* 0x000000010600780c */ /* 0x000fe20004721670 */
[----:B------:R-:W-:Y:S01]  /*47c0*/  FMUL R66, R66, R12 ;  /* 0x0000000c42427220 */ /* 0x000fe20000400000 */
[----:B0-----:R-:W-:Y:S01]  /*47d0*/  F2FP.SATFINITE.E4M3.F32.PACK_AB_MERGE_C R5, RZ, R76, RZ ;  /* 0x0000004cff05723e */ /* 0x001fe200048070ff */
[----:B------:R-:W-:Y:S01]  /*47e0*/  @!P2 STG.E.U8 desc[UR20][R16.64+0x9], R25 ;  /* 0x000009191000a986 */ /* 0x000fe2000c101114 */
[----:B------:R-:W-:Y:S01]  /*47f0*/  ISETP.GE.AND P2, PT, R24, 0x19, PT ;  /* 0x000000191800780c */ /* 0x000fe20003f46270 */
[-C--:B------:R-:W-:Y:S01]  /*4800*/  FMUL R65, R65, R12.reuse ;  /* 0x0000000c41417220 */ /* 0x080fe20000400000 */
[----:B------:R-:W-:Y:S01]  /*4810*/  ISETP.LT.OR P0, PT, R6, 0x9, !P0 ;  /* 0x000000090600780c */ /* 0x000fe20004701670 */
[----:B------:R-:W-:Y:S01]  /*4820*/  FMUL R64, R64, R12 ;  /* 0x0000000c40407220 */ /* 0x000fe20000400000 */
[----:B------:R-:W-:Y:S01]  /*4830*/  ISETP.LT.OR P6, PT, R6, 0x1, !P2 ;  /* 0x000000010600780c */ /* 0x000fe200057c1670 */
[----:B------:R0:W-:Y:S01]  /*4840*/  @!P5 STG.E.U8 desc[UR20][R14.64+0x11], R5 ;  /* 0x000011050e00d986 */ /* 0x0001e2000c101114 */
[----:B-1----:R-:W-:Y:S01]  /*4850*/  F2FP.SATFINITE.E4M3.F32.PACK_AB_MERGE_C R21, RZ, R74, RZ ;  /* 0x0000004aff15723e */ /* 0x002fe200048070ff */
[-C--:B------:R-:W-:Y:S01]  /*4860*/  FMUL R62, R62, R12.reuse ;  /* 0x0000000c3e3e7220 */ /* 0x080fe20000400000 */
[----:B------:R-:W-:Y:S01]  /*4870*/  F2FP.SATFINITE.E4M3.F32.PACK_AB_MERGE_C R73, RZ, R73, RZ ;  /* 0x00000049ff49723e */ /* 0x000fe200048070ff */
[----:B------:R-:W-:Y:S01]  /*4880*/  @!P1 STG.E.U8 desc[UR20][R14.64+0x10], R77 ;  /* 0x0000104d0e009986 */ /* 0x000fe2000c101114 */
[----:B------:R-:W-:Y:S01]  /*4890*/  ISETP.GE.AND P1, PT, R24, 0x1a, PT ;  /* 0x0000001a1800780c */ /* 0x000fe20003f26270 */
[-C--:B------:R-:W-:Y:S01]  /*48a0*/  FMUL R63, R63, R12.reuse ;  /* 0x0000000c3f3f7220 */ /* 0x080fe20000400000 */
[C---:B------:R-:W-:Y:S01]  /*48b0*/  ISETP.LT.OR P2, PT, R6.reuse, 0x9, !P2 ;  /* 0x000000090600780c */ /* 0x040fe20005741670 */
[----:B------:R1:W-:Y:S01]  /*48c0*/  @!P3 STG.E.U8 desc[UR20][R16.64+0x11], R21 ;  /* 0x000011151000b986 */ /* 0x0003e2000c101114 */
[C---:B------:R-:W-:Y:S01]  /*48d0*/  ISETP.LT.OR P5, PT, R6.reuse, 0x1, !P1 ;  /* 0x000000010600780c */ /* 0x040fe20004fa1670 */
[----:B------:R-:W-:Y:S01]  /*48e0*/  FMUL R61, R61, R12 ;  /* 0x0000000c3d3d7220 */ /* 0x000fe20000400000 */
[----:B------:R-:W-:Y:S01]  /*48f0*/  ISETP.LT.OR P3, PT, R6, 0x9, !P1 ;  /* 0x000000090600780c */ /* 0x000fe20004f61670 */
[----:B------:R-:W-:Y:S01]  /*4900*/  @!P0 STG.E.U8 desc[UR20][R16.64+0x10], R75 ;  /* 0x0000104b10008986 */ /* 0x000fe2000c101114 */
[----:B0-----:R-:W-:Y:S01]  /*4910*/  F2FP.SATFINITE.E4M3.F32.PACK_AB_MERGE_C R5, RZ, R72, RZ ;  /* 0x00000048ff05723e */ /* 0x001fe200048070ff */
[-C--:B------:R-:W-:Y:S01]  /*4920*/  FMUL R60, R60, R12.reuse ;  /* 0x0000000c3c3c7220 */ /* 0x080fe20000400000 */
[C---:B------:R-:W-:Y:S01]  /*4930*/  ISETP.GE.AND P0, PT, R24.reuse, 0x21, PT ;  /* 0x000000211800780c */ /* 0x040fe20003f06270 */
[----:B------:R-:W-:Y:S01]  /*4940*/  @!P6 STG.E.U8 desc[UR20][R14.64+0x18], R73 ;  /* 0x000018490e00e986 */ /* 0x000fe2000c101114 */
[----:B------:R-:W-:Y:S01]  /*4950*/  ISETP.GE.AND P1, PT, R24, 0x22, PT ;  /* 0x000000221800780c */ /* 0x000fe20003f26270 */
[-C--:B------:R-:W-:Y:S01]  /*4960*/  FMUL R59, R59, R12.reuse ;  /* 0x0000000c3b3b7220 */ /* 0x080fe20000400000 */
[----:B------:R-:W-:Y:S01]  /*4970*/  ISETP.LT.OR P6, PT, R6, 0x1, !P0 ;  /* 0x000000010600780c */ /* 0x000fe200047c1670 */
[----:B------:R-:W-:Y:S01]  /*4980*/  FMUL R58, R58, R12 ;  /* 0x0000000c3a3a7220 */ /* 0x000fe20000400000 */
[----:B-1----:R-:W-:Y:S01]  /*4990*/  F2FP.SATFINITE.E4M3.F32.PACK_AB_MERGE_C R21, RZ, R70, RZ ;  /* 0x00000046ff15723e */ /* 0x002fe200048070ff */
[----:B------:R0:W-:Y:S01]  /*49a0*/  @!P5 STG.E.U8 desc[UR20][R14.64+0x19], R5 ;  /* 0x000019050e00d986 */ /* 0x0001e2000c101114 */
[----:B------:R-:W-:Y:S01]  /*49b0*/  ISETP.LT.OR P5, PT, R6, 0x1, !P1 ;  /* 0x000000010600780c */ /* 0x000fe20004fa1670 */
[-C--:B------:R-:W-:Y:S01]  /*49c0*/  FMUL R57, R57, R12.reuse ;  /* 0x0000000c39397220 */ /* 0x080fe20000400000 */
[----:B------:R-:W-:Y:S01]  /*49d0*/  F2FP.SATFINITE.E4M3.F32.PACK_AB_MERGE_C R71, RZ, R71, RZ ;  /* 0x00000047ff47723e */ /* 0x000fe200048070ff */
[----:B------:R1:W-:Y:S01]  /*49e0*/  @!P3 STG.E.U8 desc[UR20][R16.64+0x19], R21 ;  /* 0x000019151000b986 */ /* 0x0003e2000c101114 */
[----:B------:R-:W-:Y:S01]  /*49f0*/  F2FP.SATFINITE.E4M3.F32.PACK_AB_MERGE_C R69, RZ, R69, RZ ;  /* 0x00000045ff45723e */ /* 0x000fe200048070ff */
[----:B------:R-:W-:Y:S01]  /*4a00*/  FMUL R56, R56, R12 ;  /* 0x0000000c38387220 */ /* 0x000fe20000400000 */
[----:B------:R-:W-:Y:S01]  /*4a10*/  F2FP.SATFINITE.E4M3.F32.PACK_AB_MERGE_C R25, RZ, R68, RZ ;  /* 0x00000044ff19723e */ /* 0x000fe200048070ff */
[----:B------:R-:W-:Y:S01]  /*4a20*/  @!P2 STG.E.U8 desc[UR20][R16.64+0x18], R71 ;  /* 0x000018471000a986 */ /* 0x000fe2000c101114 */
[----:B------:R-:W-:Y:S01]  /*4a30*/  ISETP.LT.OR P3, PT, R6, 0x9, !P1 ;  /* 0x000000090600780c */ /* 0x000fe20004f61670 */
[-C--:B------:R-:W-:Y:S01]  /*4a40*/  FMUL R23, R23, R12.reuse ;  /* 0x0000000c17177220 */ /* 0x080fe20000400000 */
[----:B------:R-:W-:Y:S01]  /*4a50*/  ISETP.GE.AND P2, PT, R24, 0x29, PT ;  /* 0x000000291800780c */ /* 0x000fe20003f46270 */
[----:B------:R-:W-:Y:S01]  /*4a60*/  @!P6 STG.E.U8 desc[UR20][R14.64+0x20], R69 ;  /* 0x000020450e00e986 */ /* 0x000fe2000c101114 */
[----:B------:R-:W-:Y:S01]  /*4a70*/  ISETP.LT.OR P0, PT, R6, 0x9, !P0 ;  /* 0x000000090600780c */ /* 0x000fe20004701670 */
[----:B------:R-:W-:Y:S01]  /*4a80*/  FMUL R22, R22, R12 ;  /* 0x0000000c16167220 */ /* 0x000fe20000400000 */
[----:B------:R-:W-:Y:S01]  /*4a90*/  ISETP.GE.AND P1, PT, R24, 0x2a, PT ;  /* 0x0000002a1800780c */ /* 0x000fe20003f26270 */
[----:B------:R-:W-:Y:S01]  /*4aa0*/  @!P5 STG.E.U8 desc[UR20][R14.64+0x21], R25 ;  /* 0x000021190e00d986 */ /* 0x000fe2000c101114 */
[----:B------:R-:W-:-:S02]  /*4ab0*/  ISETP.LT.OR P6, PT, R6, 0x1, !P2 ;  /* 0x000000010600780c */ /* 0x000fc400057c1670 */
[C---:B------:R-:W-:Y:S02]  /*4ac0*/  ISETP.LT.OR P5, PT, R6.reuse, 0x1, !P1 ;  /* 0x000000010600780c */ /* 0x040fe40004fa1670 */
[----:B------:R-:W-:Y:S02]  /*4ad0*/  F2FP.SATFINITE.E4M3.F32.PACK_AB_MERGE_C R67, RZ, R67, RZ ;  /* 0x00000043ff43723e */ /* 0x000fe400048070ff */
[----:B0-----:R-:W-:Y:S02]  /*4ae0*/  F2FP.SATFINITE.E4M3.F32.PACK_AB_MERGE_C R5, RZ, R66, RZ ;  /* 0x00000042ff05723e */ /* 0x001fe400048070ff */
[----:B------:R-:W-:Y:S01]  /*4af0*/  F2FP.SATFINITE.E4M3.F32.PACK_AB_MERGE_C R65, RZ, R65, RZ ;  /* 0x00000041ff41723e */ /* 0x000fe200048070ff */
[----:B------:R-:W-:Y:S01]  /*4b00*/  @!P0 STG.E.U8 desc[UR20][R16.64+0x20], R67 ;  /* 0x0000204310008986 */ /* 0x000fe2000c101114 */
[----:B-1----:R-:W-:Y:S02]  /*4b10*/  F2FP.SATFINITE.E4M3.F32.PACK_AB_MERGE_C R21, RZ, R64, RZ ;  /* 0x00000040ff15723e */ /* 0x002fe400048070ff */
[C---:B------:R-:W-:Y:S01]  /*4b20*/  ISETP.LT.OR P1, PT, R6.reuse, 0x9, !P1 ;  /* 0x000000090600780c */ /* 0x040fe20004f21670 */
[----:B------:R0:W-:Y:S01]  /*4b30*/  @!P3 STG.E.U8 desc[UR20][R16.64+0x21], R5 ;  /* 0x000021051000b986 */ /* 0x0001e2000c101114 */
[----:B------:R-:W-:-:S02]  /*4b40*/  ISETP.LT.OR P2, PT, R6, 0x9, !P2 ;  /* 0x000000090600780c */ /* 0x000fc40005741670 */
[C---:B------:R-:W-:Y:S01]  /*4b50*/  ISETP.GE.AND P3, PT, R24.reuse, 0x31, PT ;  /* 0x000000311800780c */ /* 0x040fe20003f66270 */
[----:B------:R-:W-:Y:S01]  /*4b60*/  @!P6 STG.E.U8 desc[UR20][R14.64+0x28], R65 ;  /* 0x000028410e00e986 */ /* 0x000fe2000c101114 */
[----:B------:R-:W-:Y:S02]  /*4b70*/  ISETP.GE.AND P0, PT, R24, 0x32, PT ;  /* 0x000000321800780c */ /* 0x000fe40003f06270 */
[----:B------:R-:W-:Y:S01]  /*4b80*/  F2FP.SATFINITE.E4M3.F32.PACK_AB_MERGE_C R63, RZ, R63, RZ ;  /* 0x0000003fff3f723e */ /* 0x000fe200048070ff */
[----:B------:R1:W-:Y:S01]  /*4b90*/  @!P5 STG.E.U8 desc[UR20][R14.64+0x29], R21 ;  /* 0x000029150e00d986 */ /* 0x0003e2000c101114 */
[C---:B------:R-:W-:Y:S02]  /*4ba0*/  ISETP.LT.OR P5, PT, R6.reuse, 0x1, !P3 ;  /* 0x000000010600780c */ /* 0x040fe40005fa1670 */
[----:B------:R-:W-:Y:S02]  /*4bb0*/  ISETP.LT.OR P6, PT, R6, 0x1, !P0 ;  /* 0x000000010600780c */ /* 0x000fe400047c1670 */
[----:B0-----:R-:W-:Y:S01]  /*4bc0*/  F2FP.SATFINITE.E4M3.F32.PACK_AB_MERGE_C R5, RZ, R62, RZ ;  /* 0x0000003eff05723e */ /* 0x001fe200048070ff */
[----:B------:R-:W-:Y:S01]  /*4bd0*/  @!P2 STG.E.U8 desc[UR20][R16.64+0x28], R63 ;  /* 0x0000283f1000a986 */ /* 0x000fe2000c101114 */
[----:B------:R-:W-:-:S02]  /*4be0*/  F2FP.SATFINITE.E4M3.F32.PACK_AB_MERGE_C R61, RZ, R61, RZ ;  /* 0x0000003dff3d723e */ /* 0x000fc400048070ff */
[----:B------:R-:W-:Y:S01]  /*4bf0*/  ISETP.GE.AND P2, PT, R24, 0x3a, PT ;  /* 0x0000003a1800780c */ /* 0x000fe20003f46270 */
[----:B------:R0:W-:Y:S01]  /*4c00*/  @!P1 STG.E.U8 desc[UR20][R16.64+0x29], R5 ;  /* 0x0000290510009986 */ /* 0x0001e2000c101114 */
[----:B------:R-:W-:Y:S02]  /*4c10*/  ISETP.LT.OR P1, PT, R6, 0x9, !P3 ;  /* 0x000000090600780c */ /* 0x000fe40005f21670 */
[----:B-1----:R-:W-:Y:S01]  /*4c20*/  F2FP.SATFINITE.E4M3.F32.PACK_AB_MERGE_C R21, RZ, R60, RZ ;  /* 0x0000003cff15723e */ /* 0x002fe200048070ff */
[----:B------:R-:W-:Y:S01]  /*4c30*/  @!P5 STG.E.U8 desc[UR20][R14.64+0x30], R61 ;  /* 0x0000303d0e00d986 */ /* 0x000fe2000c101114 */
[----:B------:R-:W-:Y:S02]  /*4c40*/  ISETP.GE.AND P3, PT, R24, 0x39, PT ;  /* 0x000000391800780c */ /* 0x000fe40003f66270 */
[C---:B------:R-:W-:Y:S01]  /*4c50*/  ISETP.LT.OR P0, PT, R6.reuse, 0x9, !P0 ;  /* 0x000000090600780c */ /* 0x040fe20004701670 */
[----:B------:R1:W-:Y:S01]  /*4c60*/  @!P6 STG.E.U8 desc[UR20][R14.64+0x31], R21 ;  /* 0x000031150e00e986 */ /* 0x0003e2000c101114 */
[----:B------:R-:W-:-:S02]  /*4c70*/  ISETP.LT.OR P5, PT, R6, 0x1, !P3 ;  /* 0x000000010600780c */ /* 0x000fc40005fa1670 */
[C---:B------:R-:W-:Y:S02]  /*4c80*/  ISETP.LT.OR P6, PT, R6.reuse, 0x1, !P2 ;  /* 0x000000010600780c */ /* 0x040fe400057c1670 */
[C---:B------:R-:W-:Y:S02]  /*4c90*/  ISETP.LT.OR P3, PT, R6.reuse, 0x9, !P3 ;  /* 0x000000090600780c */ /* 0x040fe40005f61670 */
[----:B------:R-:W-:Y:S02]  /*4ca0*/  ISETP.LT.OR P2, PT, R6, 0x9, !P2 ;  /* 0x000000090600780c */ /* 0x000fe40005741670 */
[----:B------:R-:W-:Y:S02]  /*4cb0*/  F2FP.SATFINITE.E4M3.F32.PACK_AB_MERGE_C R59, RZ, R59, RZ ;  /* 0x0000003bff3b723e */ /* 0x000fe400048070ff */
[----:B0-----:R-:W-:Y:S02]  /*4cc0*/  F2FP.SATFINITE.E4M3.F32.PACK_AB_MERGE_C R5, RZ, R58, RZ ;  /* 0x0000003aff05723e */ /* 0x001fe400048070ff */
[----:B------:R-:W-:Y:S01]  /*4cd0*/  F2FP.SATFINITE.E4M3.F32.PACK_AB_MERGE_C R57, RZ, R57, RZ ;  /* 0x00000039ff39723e */ /* 0x000fe200048070ff */
[----:B------:R0:W-:Y:S01]  /*4ce0*/  @!P1 STG.E.U8 desc[UR20][R16.64+0x30], R59 ;  /* 0x0000303b10009986 */ /* 0x0001e2000c101114 */
[----:B-1----:R-:W-:-:S02]  /*4cf0*/  F2FP.SATFINITE.E4M3.F32.PACK_AB_MERGE_C R21, RZ, R56, RZ ;  /* 0x00000038ff15723e */ /* 0x002fc400048070ff */
[----:B------:R-:W-:Y:S01]  /*4d00*/  F2FP.SATFINITE.E4M3.F32.PACK_AB_MERGE_C R23, RZ, R23, RZ ;  /* 0x00000017ff17723e */ /* 0x000fe200048070ff */
[----:B------:R0:W-:Y:S01]  /*4d10*/  @!P0 STG.E.U8 desc[UR20][R16.64+0x31], R5 ;  /* 0x0000310510008986 */ /* 0x0001e2000c101114 */
[----:B------:R-:W-:-:S03]  /*4d20*/  F2FP.SATFINITE.E4M3.F32.PACK_AB_MERGE_C R25, RZ, R22, RZ ;  /* 0x00000016ff19723e */ /* 0x000fc600048070ff */
[----:B------:R0:W-:Y:S04]  /*4d30*/  @!P5 STG.E.U8 desc[UR20][R14.64+0x38], R57 ;  /* 0x000038390e00d986 */ /* 0x0001e8000c101114 */
[----:B------:R0:W-:Y:S04]  /*4d40*/  @!P6 STG.E.U8 desc[UR20][R14.64+0x39], R21 ;  /* 0x000039150e00e986 */ /* 0x0001e8000c101114 */
[----:B------:R0:W-:Y:S04]  /*4d50*/  @!P3 STG.E.U8 desc[UR20][R16.64+0x38], R23 ;  /* 0x000038171000b986 */ /* 0x0001e8000c101114 */
[----:B------:R0:W-:Y:S02]  /*4d60*/  @!P2 STG.E.U8 desc[UR20][R16.64+0x39], R25 ;  /* 0x000039191000a986 */ /* 0x0001e4000c101114 */
.L_x_101:
[----:B------:R-:W-:Y:S05]  /*4d70*/  BSYNC B0 ;  /* 0x0000000000007941 */ /* 0x000fea0003800000 */
.L_x_35:
[C---:B------:R-:W-:Y:S01]  /*4d80*/  LEA R2, P0, R8.reuse, R2, 0x1 ;  /* 0x0000000208027211 */ /* 0x040fe200078008ff */
[----:B------:R-:W-:Y:S01]  /*4d90*/  ULDC.64 UR6, c[0x0][0x650] ;  /* 0x0001940000067ab9 */ /* 0x000fe20000000a00 */
[----:B-----5:R-:W-:Y:S01]  /*4da0*/  IMAD.U32 R4, RZ, RZ, UR16 ;  /* 0x00000010ff047e24 */ /* 0x020fe2000f8e00ff */
[----:B0-----:R-:W-:Y:S01]  /*4db0*/  PRMT R14, RZ, 0x7610, R14 ;  /* 0x00007610ff0e7816 */ /* 0x001fe2000000000e */
[----:B------:R-:W-:Y:S01]  /*4dc0*/  IMAD.MOV.U32 R6, RZ, RZ, -0x1 ;  /* 0xffffffffff067424 */ /* 0x000fe200078e00ff */
[----:B------:R-:W-:Y:S01]  /*4dd0*/  LEA.HI.X R3, R8, R3, R0, 0x1, P0 ;  /* 0x0000000308037211 */ /* 0x000fe200000f0c00 */
[----:B------:R0:W-:Y:S01]  /*4de0*/  SYNCS.ARRIVE.TRANS64.A1T0 RZ, [R4+UR24], RZ ;  /* 0x000000ff04ff79a7 */ /* 0x0001e20008100018 */
[----:B------:R-:W-:Y:S01]  /*4df0*/  ISETP.GE.U32.AND P0, PT, R2, UR6, PT ;  /* 0x0000000602007c0c */ /* 0x000fe2000bf06070 */
[----:B------:R-:W-:-:S03]  /*4e00*/  IMAD.MOV.U32 R5, RZ, RZ, -0x1 ;  /* 0xffffffffff057424 */ /* 0x000fc600078e00ff */
[----:B------:R-:W-:Y:S01]  /*4e10*/  ISETP.GE.U32.AND.EX P0, PT, R3, UR7, PT, P0 ;  /* 0x0000000703007c0c */ /* 0x000fe2000bf06100 */
[----:B0-----:R-:W-:-:S12]  /*4e20*/  IMAD.MOV.U32 R4, RZ, RZ, -0x1 ;  /* 0xffffffffff047424 */ /* 0x001fd800078e00ff */
[----:B------:R-:W-:Y:S05]  /*4e30*/  @P0 BRA `(.L_x_102) ;  /* 0x0000000400600947 */ /* 0x000fea0003800000 */
[----:B------:R-:W0:Y:S01]  /*4e40*/  S2R R26, SR_CTAID.X ;  /* 0x00000000001a7919 */ /* 0x000e220000002500 */
[----:B--234-:R-:W2:Y:S01]  /*4e50*/  LDC.64 R20, c[0x0][0x628] ;  /* 0x00018a00ff147b82 */ /* 0x01cea20000000a00 */
[----:B------:R-:W-:Y:S01]  /*4e60*/  ULDC UR6, c[0x0][0x150] ;  /* 0x0000540000067ab9 */ /* 0x000fe20000000800 */
[----:B-1----:R-:W-:Y:S01]  /*4e70*/  IMAD.MOV.U32 R16, RZ, RZ, R2 ;  /* 0x000000ffff107224 */ /* 0x002fe200078e0002 */
[----:B------:R-:W1:Y:S01]  /*4e80*/  S2R R28, SR_CTAID.Y ;  /* 0x00000000001c7919 */ /* 0x000e620000002600 */
[----:B------:R-:W-:-:S04]  /*4e90*/  IMAD.MOV.U32 R17, RZ, RZ, R3 ;  /* 0x000000ffff117224 */ /* 0x000fc800078e0003 */
[----:B------:R-:W3:Y:S08]  /*4ea0*/  LDC R29, c[0x0][0x144] ;  /* 0x00005100ff1d7b82 */ /* 0x000ef00000000800 */
[----:B------:R-:W4:Y:S08]  /*4eb0*/  LDC R6, c[0x0][0x630] ;  /* 0x00018c00ff067b82 */ /* 0x000f300000000800 */
[----:B------:R-:W1:Y:S01]  /*4ec0*/  LDC.64 R24, c[0x0][0x620] ;  /* 0x00018800ff187b82 */ /* 0x000e620000000a00 */
[----:B--2---:R-:W-:-:S04]  /*4ed0*/  ISETP.NE.U32.AND P0, PT, R20, RZ, PT ;  /* 0x000000ff1400720c */ /* 0x004fc80003f05070 */
[----:B------:R-:W-:Y:S02]  /*4ee0*/  ISETP.NE.AND.EX P0, PT, R21, RZ, PT, P0 ;  /* 0x000000ff1500720c */ /* 0x000fe40003f05300 */
[----:B0-----:R-:W-:-:S05]  /*4ef0*/  I2FP.F32.U32 R4, R26 ;  /* 0x0000001a00047245 */ /* 0x001fca0000201000 */
[----:B------:R-:W-:-:S04]  /*4f00*/  FMUL R4, R4, UR6 ;  /* 0x0000000604047c20 */ /* 0x000fc80008400000 */
[----:B------:R0:W2:Y:S02]  /*4f10*/  F2I.U32.TRUNC.NTZ R27, R4 ;  /* 0x00000004001b7305 */ /* 0x0000a4000020f000 */
[----:B---34-:R-:W-:Y:S05]  /*4f20*/  @!P0 BRA `(.L_x_103) ;  /* 0x0000000000288947 */ /* 0x018fea0003800000 */
[----:B------:R-:W3:Y:S02]  /*4f30*/  LDC R5, c[0x0][0x634] ;  /* 0x00018d00ff057b82 */ /* 0x000ee40000000800 */
[----:B---3--:R-:W-:-:S05]  /*4f40*/  IADD3 R17, P0, R2, R5, RZ ;  /* 0x0000000502117210 */ /* 0x008fca0007f1e0ff */
[----:B------:R-:W-:-:S04]  /*4f50*/  IMAD.X R23, RZ, RZ, R3, P0 ;  /* 0x000000ffff177224 */ /* 0x000fc800000e0603 */
[----:B0-----:R-:W-:-:S04]  /*4f60*/  IMAD.WIDE.U32 R4, R23, R20, RZ ;  /* 0x0000001417047225 */ /* 0x001fc800078e00ff */
[----:B------:R-:W-:-:S04]  /*4f70*/  IMAD.WIDE.U32 R14, P0, R17, R21, R4 ;  /* 0x00000015110e7225 */ /* 0x000fc80007800004 */
[----:B------:R-:W-:-:S04]  /*4f80*/  IMAD.WIDE.U32 R4, R17, R20, RZ ;  /* 0x0000001411047225 */ /* 0x000fc800078e00ff */
[----:B------:R-:W-:Y:S01]  /*4f90*/  IMAD.X R17, RZ, RZ, RZ, P0 ;  /* 0x000000ffff117224 */ /* 0x000fe200000e06ff */
[----:B------:R-:W-:Y:S01]  /*4fa0*/  IADD3 RZ, P0, R5, R14, RZ ;  /* 0x0000000e05ff7210 */ /* 0x000fe20007f1e0ff */
[----:B------:R-:W-:-:S04]  /*4fb0*/  IMAD.MOV.U32 R16, RZ, RZ, R15 ;  /* 0x000000ffff107224 */ /* 0x000fc800078e000f */
[----:B------:R-:W-:-:S08]  /*4fc0*/  IMAD.WIDE.U32.X R16, R23, R21, R16, P0 ;  /* 0x0000001517107225 */ /* 0x000fd000000e0410 */
.L_x_103:
[-CC-:B------:R-:W-:Y:S01]  /*4fd0*/  SHF.R.U64 R22, R16, R6.reuse, R17.reuse ;  /* 0x0000000610167219 */ /* 0x180fe20000001211 */
[----:B------:R-:W3:Y:S01]  /*4fe0*/  LDC.64 R32, c[0x0][0x640] ;  /* 0x00019000ff207b82 */ /* 0x000ee20000000a00 */
[----:B0-----:R-:W-:Y:S01]  /*4ff0*/  SHF.R.U32.HI R4, RZ, R6, R17 ;  /* 0x00000006ff047219 */ /* 0x001fe20000011611 */
[----:B--2---:R-:W-:Y:S01]  /*5000*/  IMAD.MOV R27, RZ, RZ, -R27 ;  /* 0x000000ffff1b7224 */ /* 0x004fe200078e0a1b */
[----:B------:R-:W-:Y:S01]  /*5010*/  IADD3 R15, P0, RZ, -R22, RZ ;  /* 0x80000016ff0f7210 */ /* 0x000fe20007f1e0ff */
[----:B------:R-:W-:Y:S01]  /*5020*/  ULDC UR6, c[0x0][0x154] ;  /* 0x0000550000067ab9 */ /* 0x000fe20000000800 */
[----:B------:R-:W-:Y:S02]  /*5030*/  IMAD.MOV.U32 R17, RZ, RZ, 0x1 ;  /* 0x00000001ff117424 */ /* 0x000fe400078e00ff */
[----:B------:R-:W-:Y:S01]  /*5040*/  IMAD R27, R29, R27, R26 ;  /* 0x0000001b1d1b7224 */ /* 0x000fe200078e021a */
[----:B------:R-:W0:Y:S01]  /*5050*/  LDC R14, c[0x0][0x618] ;  /* 0x00018600ff0e7b82 */ /* 0x000e220000000800 */
[----:B------:R-:W-:-:S04]  /*5060*/  IMAD.X R5, RZ, RZ, ~R4, P0 ;  /* 0x000000ffff057224 */ /* 0x000fc800000e0e04 */
[-C--:B-1----:R-:W-:Y:S02]  /*5070*/  IMAD R6, R5, R24.reuse, RZ ;  /* 0x0000001805067224 */ /* 0x082fe400078e02ff */
[C---:B------:R-:W-:Y:S01]  /*5080*/  IMAD.WIDE.U32 R4, R15.reuse, R24, R2 ;  /* 0x000000180f047225 */ /* 0x040fe200078e0002 */
[----:B------:R-:W1:Y:S03]  /*5090*/  LDC R16, c[0x0][0x608] ;  /* 0x00018200ff107b82 */ /* 0x000e660000000800 */
[----:B------:R-:W-:Y:S01]  /*50a0*/  IMAD R15, R15, R25, R6 ;  /* 0x000000190f0f7224 */ /* 0x000fe200078e0206 */
[----:B------:R-:W-:-:S03]  /*50b0*/  I2FP.F32.U32 R6, R28 ;  /* 0x0000001c00067245 */ /* 0x000fc60000201000 */
[----:B------:R-:W-:Y:S01]  /*50c0*/  IMAD.IADD R5, R5, 0x1, R15 ;  /* 0x0000000105057824 */ /* 0x000fe200078e020f */
[----:B------:R-:W2:Y:S01]  /*50d0*/  LDC R30, c[0x0][0x658] ;  /* 0x00019600ff1e7b82 */ /* 0x000ea20000000800 */
[----:B---3--:R-:W-:Y:S01]  /*50e0*/  ISETP.NE.U32.AND P0, PT, R32, RZ, PT ;  /* 0x000000ff2000720c */ /* 0x008fe20003f05070 */
[----:B------:R-:W-:-:S03]  /*50f0*/  IMAD.MOV.U32 R15, RZ, RZ, -0x1 ;  /* 0xffffffffff0f7424 */ /* 0x000fc600078e00ff */
[----:B------:R-:W-:-:S03]  /*5100*/  ISETP.NE.AND.EX P0, PT, R33, RZ, PT, P0 ;  /* 0x000000ff2100720c */ /* 0x000fc60003f05300 */
[----:B------:R-:W3:Y:S01]  /*5110*/  LDC R25, c[0x0][0x148] ;  /* 0x00005200ff197b82 */ /* 0x000ee20000000800 */
[-CC-:B0-----:R-:W-:Y:S02]  /*5120*/  SHF.R.U64 R20, R4, R14.reuse, R5.reuse ;  /* 0x0000000e04147219 */ /* 0x181fe40000001205 */
[----:B------:R-:W-:Y:S01]  /*5130*/  SHF.R.U32.HI R5, RZ, R14, R5 ;  /* 0x0000000eff057219 */ /* 0x000fe20000011605 */
[----:B------:R-:W-:-:S04]  /*5140*/  FMUL R14, R6, UR6 ;  /* 0x00000006060e7c20 */ /* 0x000fc80008400000 */
[----:B------:R-:W0:Y:S01]  /*5150*/  LDC R26, c[0x0][0x600] ;  /* 0x00018000ff1a7b82 */ /* 0x000e220000000800 */
[----:B------:R4:W0:Y:S01]  /*5160*/  F2I.U32.TRUNC.NTZ R23, R14 ;  /* 0x0000000e00177305 */ /* 0x000822000020f000 */
[-CC-:B-1----:R-:W-:Y:S02]  /*5170*/  SHF.R.U64 R6, R20, R16.reuse, R5.reuse ;  /* 0x0000001014067219 */ /* 0x182fe40000001205 */
[----:B------:R-:W-:-:S04]  /*5180*/  SHF.R.U32.HI R5, RZ, R16, R5 ;  /* 0x00000010ff057219 */ /* 0x000fc80000011605 */
[----:B------:R-:W1:Y:S01]  /*5190*/  LDC R31, c[0x0][0x648] ;  /* 0x00019200ff1f7b82 */ /* 0x000e620000000800 */
[-CC-:B--2---:R-:W-:Y:S02]  /*51a0*/  SHF.R.U64 R24, R6, R30.reuse, R5.reuse ;  /* 0x0000001e06187219 */ /* 0x184fe40000001205 */
[-C--:B------:R-:W-:Y:S02]  /*51b0*/  SHF.L.U32 R15, R15, R30.reuse, RZ ;  /* 0x0000001e0f0f7219 */ /* 0x080fe400000006ff */
[-C--:B------:R-:W-:Y:S01]  /*51c0*/  SHF.R.U32.HI R5, RZ, R30.reuse, R5 ;  /* 0x0000001eff057219 */ /* 0x080fe20000011605 */
[----:B------:R-:W-:Y:S01]  /*51d0*/  IMAD.MOV.U32 R4, RZ, RZ, R24 ;  /* 0x000000ffff047224 */ /* 0x000fe200078e0018 */
[----:B------:R-:W-:Y:S01]  /*51e0*/  SHF.L.U32 R30, R17, R30, RZ ;  /* 0x0000001e111e7219 */ /* 0x000fe200000006ff */
[----:B------:R-:W2:Y:S01]  /*51f0*/  LDC R34, c[0x0][0x638] ;  /* 0x00018e00ff227b82 */ /* 0x000ea20000000800 */
[----:B------:R-:W-:-:S07]  /*5200*/  LOP3.LUT R29, RZ, R15, RZ, 0x33, !PT ;  /* 0x0000000fff1d7212 */ /* 0x000fce00078e33ff */
[----:B------:R-:W0:Y:S01]  /*5210*/  LDC R35, c[0x0][0x610] ;  /* 0x00018400ff237b82 */ /* 0x000e220000000800 */
        /* <DEDUP_REMOVED lines=11> */
.L_x_104:
[----:B-1----:R-:W-:Y:S01]  /*52d0*/  SHF.R.U64 R4, R4, R31, R5 ;  /* 0x0000001f04047219 */ /* 0x002fe20000001205 */
[----:B0-----:R-:W-:Y:S01]  /*52e0*/  VIADD R17, R26, 0xffffffff ;  /* 0xffffffff1a117836 */ /* 0x001fe20000000000 */
[----:B------:R-:W-:Y:S01]  /*52f0*/  LOP3.LUT R15, R6, R29, RZ, 0xc0, !PT ;  /* 0x0000001d060f7212 */ /* 0x000fe200078ec0ff */
[----:B------:R-:W-:Y:S02]  /*5300*/  IMAD.MOV R23, RZ, RZ, -R23 ;  /* 0x000000ffff177224 */ /* 0x000fe400078e0a17 */
[----:B------:R-:W-:Y:S02]  /*5310*/  IMAD.MOV R5, RZ, RZ, -R4 ;  /* 0x000000ffff057224 */ /* 0x000fe400078e0a04 */
[----:B------:R-:W-:Y:S01]  /*5320*/  IMAD R6, R30, R4, R15 ;  /* 0x000000041e067224 */ /* 0x000fe200078e020f */
[----:B------:R-:W-:Y:S01]  /*5330*/  LOP3.LUT R15, R20, R17, RZ, 0xc0, !PT ;  /* 0x00000011140f7212 */ /* 0x000fe200078ec0ff */
[----:B---3--:R-:W-:Y:S02]  /*5340*/  @P4 IMAD R27, R25, R23, R28 ;  /* 0x00000017191b4224 */ /* 0x008fe400078e021c */
[----:B--2---:R-:W-:-:S02]  /*5350*/  IMAD R4, R5, R34, R24 ;  /* 0x0000002205047224 */ /* 0x004fc400078e0218 */
[----:B------:R-:W-:Y:S02]  /*5360*/  IMAD R6, R6, R35, R27 ;  /* 0x0000002306067224 */ /* 0x000fe400078e021b */
[----:B------:R-:W-:Y:S02]  /*5370*/  IMAD R5, R4, R26, R15 ;  /* 0x0000001a04057224 */ /* 0x000fe400078e020f */
[----:B------:R-:W-:-:S03]  /*5380*/  IMAD.MOV.U32 R14, RZ, RZ, 0x1 ;  /* 0x00000001ff0e7424 */ /* 0x000fc600078e00ff */
[----:B------:R-:W-:Y:S02]  /*5390*/  SEL R4, R5, R6, !P4 ;  /* 0x0000000605047207 */ /* 0x000fe40006000000 */
[----:B------:R-:W-:Y:S01]  /*53a0*/  SEL R6, R6, R5, !P4 ;  /* 0x0000000506067207 */ /* 0x000fe20006000000 */
[----:B------:R-:W-:-:S07]  /*53b0*/  IMAD.MOV.U32 R5, RZ, RZ, R22 ;  /* 0x000000ffff057224 */ /* 0x000fce00078e0016 */
.L_x_102:
[----:B------:R-:W-:Y:S02]  /*53c0*/  LOP3.LUT P0, RZ, R14, 0xff, RZ, 0xc0, !PT ;  /* 0x000000ff0eff7812 */ /* 0x000fe4000780c0ff */
[----:B------:R-:W-:-:S11]  /*53d0*/  LOP3.LUT R87, R87, 0x1, RZ, 0x3c, !PT ;  /* 0x0000000157577812 */ /* 0x000fd600078e3cff */
[----:B------:R-:W-:Y:S05]  /*53e0*/  @P0 BRA `(.L_x_105) ;  /* 0xffffffc000140947 */ /* 0x000fea000383ffff */
[----:B------:R-:W-:Y:S05]  /*53f0*/  EXIT ;  /* 0x000000000000794d */ /* 0x000fea0003800000 */
.L_x_13:
[----:B------:R-:W-:-:S08]  /*5400*/  ISETP.NE.AND P0, PT, R20, RZ, PT ;  /* 0x000000ff1400720c */ /* 0x000fd00003f05270 */
[----:B-----5:R-:W0:-:S00]  /*5410*/  USETMAXREG.DEALLOC.CTAPOOL 0x28 ;  /* 0x00000028000079c8 */ /* 0x020e0000080e0500 */
[----:B------:R-:W-:Y:S05]  /*5420*/  @P0 EXIT ;  /* 0x000000000000094d */ /* 0x000fea0003800000 */
[----:B0-----:R-:W-:Y:S01]  /*5430*/  LOP3.LUT P0, RZ, R16, 0xff, RZ, 0xc0, !PT ;  /* 0x000000ff10ff7812 */ /* 0x001fe2000780c0ff */
[----:B------:R-:W-:Y:S02]  /*5440*/  IMAD.MOV.U32 R12, RZ, RZ, 0x1 ;  /* 0x00000001ff0c7424 */ /* 0x000fe400078e00ff */
[----:B------:R-:W-:-:S10]  /*5450*/  IMAD.MOV.U32 R15, RZ, RZ, RZ ;  /* 0x000000ffff0f7224 */ /* 0x000fd400078e00ff */
[----:B------:R-:W-:Y:S05]  /*5460*/  @!P0 BRA `(.L_x_106) ;  /* 0x0000000c00008947 */ /* 0x000fea0003800000 */
[----:B------:R-:W-:Y:S01]  /*5470*/  LOP3.LUT P0, RZ, R11, 0x1f, RZ, 0xc0, !PT ;  /* 0x0000001f0bff7812 */ /* 0x000fe2000780c0ff */
[----:B------:R-:W-:Y:S01]  /*5480*/  ULDC UR5, c[0x0][0x658] ;  /* 0x0001960000057ab9 */ /* 0x000fe20000000800 */
[----:B------:R-:W-:Y:S01]  /*5490*/  UMOV UR6, 0xffffffff ;  /* 0xffffffff00067882 */ /* 0x000fe20000000000 */
[----:B------:R-:W-:Y:S01]  /*54a0*/  BSSY B0, `(.L_x_106) ;  /* 0x00000bc000007945 */ /* 0x000fe20003800000 */
[----:B------:R-:W-:Y:S01]  /*54b0*/  USHF.L.U32 UR6, UR6, UR5, URZ ;  /* 0x0000000506067299 */ /* 0x000fe2000800063f */
[C---:B------:R-:W-:Y:S01]  /*54c0*/  ISETP.NE.AND P2, PT, R10.reuse, RZ, PT ;  /* 0x000000ff0a00720c */ /* 0x040fe20003f45270 */
[----:B------:R-:W-:Y:S01]  /*54d0*/  IMAD.MOV.U32 R14, RZ, RZ, 0x1 ;  /* 0x00000001ff0e7424 */ /* 0x000fe200078e00ff */
[----:B------:R-:W-:Y:S01]  /*54e0*/  ISETP.NE.OR P0, PT, R10, RZ, !P0 ;  /* 0x000000ff0a00720c */ /* 0x000fe20004705670 */
[----:B------:R-:W-:Y:S01]  /*54f0*/  IMAD.MOV.U32 R12, RZ, RZ, 0x1 ;  /* 0x00000001ff0c7424 */ /* 0x000fe200078e00ff */
[----:B------:R-:W-:Y:S01]  /*5500*/  LOP3.LUT R13, R7, 0x2, RZ, 0xfc, !PT ;  /* 0x00000002070d7812 */ /* 0x000fe200078efcff */
[----:B------:R-:W-:Y:S01]  /*5510*/  IMAD.MOV.U32 R15, RZ, RZ, RZ ;  /* 0x000000ffff0f7224 */ /* 0x000fe200078e00ff */
[----:B------:R-:W-:Y:S01]  /*5520*/  ULDC UR4, c[0x0][0x600] ;  /* 0x0001800000047ab9 */ /* 0x000fe20000000800 */
[----:B------:R-:W-:Y:S01]  /*5530*/  UMOV UR7, 0x1 ;  /* 0x0000000100077882 */ /* 0x000fe20000000000 */
[----:B------:R-:W-:-:S02]  /*5540*/  UIADD3 UR22, UR13, 0x1, URZ ;  /* 0x000000010d167890 */ /* 0x000fc4000fffe03f */
[----:B------:R-:W-:Y:S02]  /*5550*/  UIADD3 UR16, UR4, -0x1, URZ ;  /* 0xffffffff04107890 */ /* 0x000fe4000fffe03f */
[----:B------:R-:W-:Y:S02]  /*5560*/  USHF.L.U32 UR18, UR7, UR5, URZ ;  /* 0x0000000507127299 */ /* 0x000fe4000800063f */
[----:B------:R-:W-:Y:S01]  /*5570*/  ULOP3.LUT UR17, URZ, UR6, URZ, 0x33, !UPT ;  /* 0x000000063f117292 */ /* 0x000fe2000f8e333f */
[----:B------:R-:W-:-:S11]  /*5580*/  ULDC.64 UR20, c[0x0][0x198] ;  /* 0x0000660000147ab9 */ /* 0x000fd60000000a00 */
.L_x_118:
[----:B------:R-:W-:-:S03]  /*5590*/  UMOV UR4, 0xffffffff ;  /* 0xffffffff00047882 */ /* 0x000fc60000000000 */
[----:B------:R-:W-:Y:S05]  /*55a0*/  BRA.DIV UR4, `(.L_x_107) ;  /* 0x0000000e04ac7947 */ /* 0x000fea000b800000 */
[----:B------:R-:W-:-:S13]  /*55b0*/  ELECT P1, URZ, PT ;  /* 0x00000000003f782f */ /* 0x000fda0003820000 */
.L_x_130:
[----:B------:R-:W0:Y:S01]  /*55c0*/  LDC R10, c[0x0][0x28c] ;  /* 0x0000a300ff0a7b82 */ /* 0x000e220000000800 */
[----:B------:R-:W-:Y:S01]  /*55d0*/  BSSY B1, `(.L_x_108) ;  /* 0x0000035000017945 */ /* 0x000fe20003800000 */
[----:B0-----:R-:W-:-:S13]  /*55e0*/  ISETP.LT.OR P1, PT, R10, 0x1, !P1 ;  /* 0x000000010a00780c */ /* 0x001fda0004f21670 */
[----:B------:R-:W-:Y:S05]  /*55f0*/  @P1 BRA `(.L_x_109) ;  /* 0x0000000000c81947 */ /* 0x000fea0003800000 */
[----:B------:R-:W-:Y:S02]  /*5600*/  IMAD.SHL.U32 R16, R4, 0x40, RZ ;  /* 0x0000004004107824 */ /* 0x000fe400078e00ff */
[----:B------:R-:W-:Y:S02]  /*5610*/  IMAD.SHL.U32 R17, R6, 0x40, RZ ;  /* 0x0000004006117824 */ /* 0x000fe400078e00ff */
[----:B------:R-:W-:Y:S02]  /*5620*/  IMAD.MOV.U32 R18, RZ, RZ, RZ ;  /* 0x000000ffff127224 */ /* 0x000fe400078e00ff */
[----:B------:R-:W-:Y:S02]  /*5630*/  IMAD.U32 R20, RZ, RZ, UR22 ;  /* 0x00000016ff147e24 */ /* 0x000fe4000f8e00ff */
[----:B------:R-:W-:Y:S02]  /*5640*/  IMAD.MOV.U32 R4, RZ, RZ, R12 ;  /* 0x000000ffff047224 */ /* 0x000fe400078e000c */
[----:B------:R-:W-:-:S07]  /*5650*/  IMAD.MOV.U32 R6, RZ, RZ, R15 ;  /* 0x000000ffff067224 */ /* 0x000fce00078e000f */
.L_x_113:
[----:B------:R-:W0:Y:S01]  /*5660*/  S2R R11, SR_CgaCtaId ;  /* 0x00000000000b7919 */ /* 0x000e220000008800 */
[----:B------:R-:W-:-:S04]  /*5670*/  MOV R10, 0x400 ;  /* 0x00000400000a7802 */ /* 0x000fc80000000f00 */
[----:B0-----:R-:W-:Y:S02]  /*5680*/  LEA R21, R11, R10, 0x18 ;  /* 0x0000000a0b157211 */ /* 0x001fe400078ec0ff */
[----:B------:R-:W-:Y:S01]  /*5690*/  SHF.L.U32 R10, R4, 0x1f, RZ ;  /* 0x0000001f040a7819 */ /* 0x000fe200000006ff */
[----:B------:R-:W0:Y:S02]  /*56a0*/  @!P2 LDC R11, c[0x0][0x500] ;  /* 0x00014000ff0bab82 */ /* 0x000e240000000800 */
[----:B------:R-:W-:-:S04]  /*56b0*/  IMAD R19, R6, 0x8, R21 ;  /* 0x0000000806137824 */ /* 0x000fc800078e0215 */
[----:B------:R-:W1:Y:S02]  /*56c0*/  SYNCS.PHASECHK.TRANS64.TRYWAIT P1, [R19+URZ+0x18], R10 ;  /* 0x0000180a130075a7 */ /* 0x000e64000802017f */
[----:B-1----:R-:W-:Y:S05]  /*56d0*/  @!P1 BRA `(.L_x_110) ;  /* 0x0000000c00809947 */ /* 0x002fea0003800000 */
.L_x_131:
[----:B-1----:R-:W-:Y:S01]  /*56e0*/  PRMT R10, R13, 0x9910, RZ ;  /* 0x000099100d0a7816 */ /* 0x002fe200000000ff */
[----:B0-----:R0:W-:Y:S03]  /*56f0*/  @!P2 SYNCS.ARRIVE.TRANS64 RZ, [R19+URZ], R11 ;  /* 0x0000000b13ffa9a7 */ /* 0x0011e6000800003f */
[----:B------:R-:W-:-:S13]  /*5700*/  ISETP.NE.AND P1, PT, R10, 0x2, PT ;  /* 0x000000020a00780c */ /* 0x000fda0003f25270 */
[----:B0-----:R-:W-:Y:S05]  /*5710*/  @P1 BRA `(.L_x_111) ;  /* 0x0000000000041947 */ /* 0x001fea0003800000 */
[----:B------:R-:W-:Y:S01]  /*5720*/  BPT.TRAP 0x1 ;  /* 0x000000040000795c */ /* 0x000fe20000300000 */
.L_x_111:
[----:B------:R-:W-:Y:S05]  /*5730*/  @P0 BRA `(.L_x_112) ;  /* 0x0000000000040947 */ /* 0x000fea0003800000 */
[----:B------:R-:W-:Y:S01]  /*5740*/  BPT.TRAP 0x1 ;  /* 0x000000040000795c */ /* 0x000fe20000300000 */
.L_x_112:
[----:B------:R-:W-:Y:S01]  /*5750*/  IMAD R21, R6, 0x800, R21 ;  /* 0x0000080006157824 */ /* 0x000fe200078e0215 */
[----:B------:R-:W-:Y:S01]  /*5760*/  R2UR UR9, R19 ;  /* 0x00000000130972ca */ /* 0x000fe200000e0000 */
[----:B------:R-:W-:Y:S01]  /*5770*/  VIADD R20, R20, 0xffffffff ;  /* 0xffffffff14147836 */ /* 0x000fe20000000000 */
[----:B------:R-:W-:Y:S01]  /*5780*/  UIADD3 UR4, UP0, UR20, 0xf0, URZ ;  /* 0x000000f014047890 */ /* 0x000fe2000ff1e03f */
[----:B------:R-:W-:Y:S01]  /*5790*/  R2UR UR11, R17 ;  /* 0x00000000110b72ca */ /* 0x000fe200000e0000 */
[----:B------:R-:W-:Y:S01]  /*57a0*/  UIADD3 UR24, UP1, UR20, 0x1f0, URZ ;  /* 0x000001f014187890 */ /* 0x000fe2000ff3e03f */
[----:B------:R-:W-:Y:S01]  /*57b0*/  R2UR UR8, R21 ;  /* 0x00000000150872ca */ /* 0x000fe200000e0000 */
[----:B------:R-:W-:Y:S01]  /*57c0*/  UIADD3.X UR5, URZ, UR21, URZ, UP0, !UPT ;  /* 0x000000153f057290 */ /* 0x000fe200087fe43f */
[----:B------:R-:W-:Y:S01]  /*57d0*/  R2UR UR10, R18 ;  /* 0x00000000120a72ca */ /* 0x000fe200000e0000 */
[----:B------:R-:W-:Y:S01]  /*57e0*/  VIADD R6, R6, 0x1 ;  /* 0x0000000106067836 */ /* 0x000fe20000000000 */
[----:B------:R-:W-:Y:S01]  /*57f0*/  R2UR UR12, R5 ;  /* 0x00000000050c72ca */ /* 0x000fe200000e0000 */
[----:B------:R-:W-:Y:S01]  /*5800*/  UIADD3.X UR25, URZ, UR21, URZ, UP1, !UPT ;  /* 0x000000153f197290 */ /* 0x000fe20008ffe43f */
[----:B------:R-:W-:Y:S01]  /*5810*/  R2UR UR19, R16 ;  /* 0x00000000101372ca */ /* 0x000fe200000e0000 */
[----:B------:R-:W-:Y:S01]  /*5820*/  UMOV UR6, 0x0 ;  /* 0x0000000000067882 */ /* 0x000fe20000000000 */
[----:B------:R-:W-:Y:S01]  /*5830*/  ISETP.GT.AND P3, PT, R20, 0x1, PT ;  /* 0x000000011400780c */ /* 0x000fe20003f64270 */
[----:B------:R-:W-:Y:S01]  /*5840*/  UMOV UR7, 0x10000000 ;  /* 0x1000000000077882 */ /* 0x000fe20000000000 */
[----:B------:R-:W-:Y:S01]  /*5850*/  ISETP.NE.AND P1, PT, R6, 0x3, PT ;  /* 0x000000030600780c */ /* 0x000fe20003f25270 */
[----:B------:R-:W-:-:S02]  /*5860*/  VIADD R18, R18, 0x20 ;  /* 0x0000002012127836 */ /* 0x000fc40000000000 */
[----:B------:R-:W-:Y:S01]  /*5870*/  UIADD3 UR14, UR8, 0x100, URZ ;  /* 0x00000100080e7890 */ /* 0x000fe2000fffe03f */
[----:B------:R-:W-:Y:S01]  /*5880*/  SEL R11, RZ, 0x1, P1 ;  /* 0x00000001ff0b7807 */ /* 0x000fe20000800000 */
[----:B------:R-:W-:Y:S01]  /*5890*/  UIADD3 UR15, UR8, 0x1900, URZ ;  /* 0x00001900080f7890 */ /* 0x000fe2000fffe03f */
[----:B------:R-:W-:Y:S02]  /*58a0*/  SEL R6, R6, RZ, P1 ;  /* 0x000000ff06067207 */ /* 0x000fe40000800000 */
[----:B------:R-:W-:Y:S02]  /*58b0*/  LOP3.LUT R4, R4, R11, RZ, 0x3c, !PT ;  /* 0x0000000b04047212 */ /* 0x000fe400078e3cff */
[----:B------:R-:W-:Y:S02]  /*58c0*/  UMOV UR8, UR14 ;  /* 0x0000000e00087c82 */ /* 0x000fe40008000000 */
[----:B------:R0:W-:Y:S02]  /*58d0*/  UTMALDG.3D [UR8], [UR4], desc[UR6] ;  /* 0x00000608040075b4 */ /* 0x0001e40008011000 */
[----:B0-----:R-:W-:Y:S01]  /*58e0*/  UMOV UR8, UR15 ;  /* 0x0000000f00087c82 */ /* 0x001fe20008000000 */
[----:B------:R-:W-:-:S02]  /*58f0*/  UMOV UR11, UR19 ;  /* 0x00000013000b7c82 */ /* 0x000fc40008000000 */
[----:B------:R0:W-:Y:S02]  /*5900*/  UTMALDG.3D [UR8], [UR24], desc[UR6] ;  /* 0x00000608180075b4 */ /* 0x0001e40008011000 */
[----:B0-----:R-:W-:Y:S05]  /*5910*/  @P3 BRA `(.L_x_113) ;  /* 0xfffffffc00503947 */ /* 0x001fea000383ffff */
.L_x_109:
[----:B------:R-:W-:Y:S05]  /*5920*/  BSYNC B1 ;  /* 0x0000000000017941 */ /* 0x000fea0003800000 */
.L_x_108:
[----:B------:R-:W-:Y:S01]  /*5930*/  LOP3.LUT P5, RZ, R14, 0xff, RZ, 0xc0, !PT ;  /* 0x000000ff0eff7812 */ /* 0x000fe200078ac0ff */
[----:B------:R-:W-:Y:S01]  /*5940*/  VIADD R6, R15, UR13 ;  /* 0x0000000d0f067c36 */ /* 0x000fe20008000000 */
[----:B------:R-:W-:Y:S01]  /*5950*/  ULDC.64 UR4, c[0x0][0x650] ;  /* 0x0001940000047ab9 */ /* 0x000fe20000000a00 */
[----:B------:R-:W-:Y:S01]  /*5960*/  IMAD.U32 R11, RZ, RZ, UR13 ;  /* 0x0000000dff0b7e24 */ /* 0x000fe2000f8e00ff */
[----:B------:R-:W-:Y:S01]  /*5970*/  UISETP.GE.U32.AND UP0, UPT, UR13, 0x3, UPT ;  /* 0x000000030d00788c */ /* 0x000fe2000bf06070 */
[----:B------:R-:W-:Y:S01]  /*5980*/  BSSY B1, `(.L_x_114) ;  /* 0x000006b000017945 */ /* 0x000fe20003800000 */
[----:B------:R-:W-:Y:S02]  /*5990*/  ISETP.GT.U32.AND P1, PT, R6, 0x2, PT ;  /* 0x000000020600780c */ /* 0x000fe40003f24070 */
[----:B------:R-:W-:Y:S02]  /*59a0*/  PRMT R14, RZ, 0x7610, R14 ;  /* 0x00007610ff0e7816 */ /* 0x000fe4000000000e */
[----:B------:R-:W-:-:S02]  /*59b0*/  ISETP.LT.U32.AND P1, PT, R11, 0x3, P1 ;  /* 0x000000030b00780c */ /* 0x000fc40000f21070 */
[----:B------:R-:W-:Y:S01]  /*59c0*/  PLOP3.LUT P3, PT, PT, PT, UP0, 0x80, 0x0 ;  /* 0x000000000000781c */ /* 0x000fe20003f6f008 */
[----:B------:R-:W0:Y:S01]  /*59d0*/  @P5 S2R R5, SR_CgaCtaId ;  /* 0x0000000000055919 */ /* 0x000e220000008800 */
[----:B------:R-:W-:-:S04]  /*59e0*/  @P5 MOV R4, 0x400 ;  /* 0x0000040000045802 */ /* 0x000fc80000000f00 */
[----:B0-----:R-:W-:Y:S01]  /*59f0*/  @P5 LEA R10, R5, R4, 0x18 ;  /* 0x00000004050a5211 */ /* 0x001fe200078ec0ff */
[----:B------:R-:W-:-:S03]  /*5a00*/  IMAD.WIDE.U32 R4, R6, -0x55555555, RZ ;  /* 0xaaaaaaab06047825 */ /* 0x000fc600078e00ff */
[----:B------:R0:W-:Y:S01]  /*5a10*/  @P5 SYNCS.ARRIVE.TRANS64.A1T0 RZ, [R10+URZ+0x68], RZ ;  /* 0x000068ff0aff59a7 */ /* 0x0001e2000810003f */
[----:B------:R-:W-:Y:S01]  /*5a20*/  IADD3 R2, P5, R2, R8, RZ ;  /* 0x0000000802027210 */ /* 0x000fe20007fbe0ff */
[----:B------:R-:W-:Y:S01]  /*5a30*/  IMAD.MOV.U32 R4, RZ, RZ, -0x1 ;  /* 0xffffffffff047424 */ /* 0x000fe200078e00ff */
[----:B------:R-:W-:Y:S02]  /*5a40*/  SHF.R.U32.HI R11, RZ, 0x1, R5 ;  /* 0x00000001ff0b7819 */ /* 0x000fe40000011605 */
[----:B------:R-:W-:Y:S01]  /*5a50*/  SEL R5, RZ, 0x1, !P1 ;  /* 0x00000001ff057807 */ /* 0x000fe20004800000 */
[----:B------:R-:W-:Y:S01]  /*5a60*/  IMAD.X R3, R3, 0x1, R0, P5 ;  /* 0x0000000103037824 */ /* 0x000fe200028e0600 */
[----:B------:R-:W-:Y:S01]  /*5a70*/  ISETP.GE.U32.AND P1, PT, R2, UR4, PT ;  /* 0x0000000402007c0c */ /* 0x000fe2000bf26070 */
[----:B------:R-:W-:Y:S01]  /*5a80*/  IMAD R15, R11, -0x3, R6 ;  /* 0xfffffffd0b0f7824 */ /* 0x000fe200078e0206 */
[----:B------:R-:W-:Y:S01]  /*5a90*/  LOP3.LUT R12, R12, R5, RZ, 0x3c, !PT ;  /* 0x000000050c0c7212 */ /* 0x000fe200078e3cff */
[----:B------:R-:W-:Y:S01]  /*5aa0*/  IMAD.MOV.U32 R6, RZ, RZ, -0x1 ;  /* 0xffffffffff067424 */ /* 0x000fe200078e00ff */
[----:B------:R-:W-:Y:S01]  /*5ab0*/  ISETP.GE.U32.AND.EX P1, PT, R3, UR5, PT, P1 ;  /* 0x0000000503007c0c */ /* 0x000fe2000bf26110 */
[----:B------:R-:W-:Y:S01]  /*5ac0*/  IMAD.MOV.U32 R5, RZ, RZ, -0x1 ;  /* 0xffffffffff057424 */ /* 0x000fe200078e00ff */
[----:B------:R-:W-:-:S02]  /*5ad0*/  @P3 LOP3.LUT R12, R12, 0x1, R11, 0x78, !PT ;  /* 0x000000010c0c3812 */ /* 0x000fc400078e780b */
[----:B0-----:R-:W-:-:S09]  /*5ae0*/  PRMT R10, RZ, 0x7610, R10 ;  /* 0x00007610ff0a7816 */ /* 0x001fd2000000000a */
[----:B------:R-:W-:Y:S05]  /*5af0*/  @P1 BRA `(.L_x_115) ;  /* 0x00000004004c1947 */ /* 0x000fea0003800000 */
[----:B------:R-:W0:Y:S01]  /*5b00*/  S2R R17, SR_CTAID.X ;  /* 0x0000000000117919 */ /* 0x000e220000002500 */
[----:B------:R-:W-:Y:S01]  /*5b10*/  ULDC.64 UR4, c[0x0][0x628] ;  /* 0x00018a0000047ab9 */ /* 0x000fe20000000a00 */
[----:B------:R-:W1:Y:S01]  /*5b20*/  LDC R18, c[0x0][0x144] ;  /* 0x00005100ff127b82 */ /* 0x000e620000000800 */
[----:B------:R-:W-:Y:S01]  /*5b30*/  ISETP.NE.U32.AND P1, PT, RZ, UR4, PT ;  /* 0x00000004ff007c0c */ /* 0x000fe2000bf25070 */
[----:B------:R-:W2:Y:S01]  /*5b40*/  S2R R6, SR_CTAID.Y ;  /* 0x0000000000067919 */ /* 0x000ea20000002600 */
[----:B------:R-:W-:Y:S01]  /*5b50*/  ULDC UR6, c[0x0][0x150] ;  /* 0x0000540000067ab9 */ /* 0x000fe20000000800 */
[----:B------:R-:W-:Y:S01]  /*5b60*/  ULDC UR7, c[0x0][0x630] ;  /* 0x00018c0000077ab9 */ /* 0x000fe20000000800 */
[----:B------:R-:W-:Y:S01]  /*5b70*/  ISETP.NE.AND.EX P1, PT, RZ, UR5, PT, P1 ;  /* 0x00000005ff007c0c */ /* 0x000fe2000bf25310 */
[----:B------:R-:W-:Y:S01]  /*5b80*/  IMAD.MOV.U32 R4, RZ, RZ, R2 ;  /* 0x000000ffff047224 */ /* 0x000fe200078e0002 */
[----:B0-----:R-:W-:-:S05]  /*5b90*/  I2FP.F32.U32 R5, R17 ;  /* 0x0000001100057245 */ /* 0x001fca0000201000 */
[----:B------:R-:W-:Y:S01]  /*5ba0*/  FMUL R20, R5, UR6 ;  /* 0x0000000605147c20 */ /* 0x000fe20008400000 */
[----:B------:R-:W-:-:S05]  /*5bb0*/  IMAD.MOV.U32 R5, RZ, RZ, R3 ;  /* 0x000000ffff057224 */ /* 0x000fca00078e0003 */
[----:B--2---:R-:W-:Y:S05]  /*5bc0*/  @!P1 BRA `(.L_x_116) ;  /* 0x0000000000289947 */ /* 0x004fea0003800000 */
[----:B------:R-:W-:Y:S02]  /*5bd0*/  ULDC UR6, c[0x0][0x634] ;  /* 0x00018d0000067ab9 */ /* 0x000fe40000000800 */
[----:B------:R-:W-:-:S05]  /*5be0*/  IADD3 R5, P1, R2, UR6, RZ ;  /* 0x0000000602057c10 */ /* 0x000fca000ff3e0ff */
[----:B------:R-:W-:-:S04]  /*5bf0*/  IMAD.X R19, RZ, RZ, R3, P1 ;  /* 0x000000ffff137224 */ /* 0x000fc800008e0603 */
[----:B------:R-:W-:-:S04]  /*5c00*/  IMAD.WIDE.U32 R10, R19, UR4, RZ ;  /* 0x00000004130a7c25 */ /* 0x000fc8000f8e00ff */
[----:B------:R-:W-:-:S04]  /*5c10*/  IMAD.WIDE.U32 R10, P1, R5, UR5, R10 ;  /* 0x00000005050a7c25 */ /* 0x000fc8000f82000a */
[----:B------:R-:W-:-:S04]  /*5c20*/  IMAD.WIDE.U32 R4, R5, UR4, RZ ;  /* 0x0000000405047c25 */ /* 0x000fc8000f8e00ff */
[----:B------:R-:W-:Y:S01]  /*5c30*/  IMAD.MOV.U32 R4, RZ, RZ, R11 ;  /* 0x000000ffff047224 */ /* 0x000fe200078e000b */
[----:B------:R-:W-:Y:S01]  /*5c40*/  IADD3 RZ, P3, R5, R10, RZ ;  /* 0x0000000a05ff7210 */ /* 0x000fe20007f7e0ff */
[----:B------:R-:W-:-:S04]  /*5c50*/  IMAD.X R5, RZ, RZ, RZ, P1 ;  /* 0x000000ffff057224 */ /* 0x000fc800008e06ff */
[----:B------:R-:W-:-:S08]  /*5c60*/  IMAD.WIDE.U32.X R4, R19, UR5, R4, P3 ;  /* 0x0000000513047c25 */ /* 0x000fd000098e0404 */
.L_x_116:
[--C-:B------:R-:W-:Y:S01]  /*5c70*/  SHF.R.U64 R16, R4, UR7, R5.reuse ;  /* 0x0000000704107c19 */ /* 0x100fe20008001205 */
[----:B------:R-:W0:Y:S01]  /*5c80*/  F2I.U32.TRUNC.NTZ R20, R20 ;  /* 0x0000001400147305 */ /* 0x000e22000020f000 */
[----:B------:R-:W-:Y:S01]  /*5c90*/  SHF.R.U32.HI R4, RZ, UR7, R5 ;  /* 0x00000007ff047c19 */ /* 0x000fe20008011605 */
[----:B------:R-:W-:Y:S01]  /*5ca0*/  ULDC.64 UR4, c[0x0][0x620] ;  /* 0x0001880000047ab9 */ /* 0x000fe20000000a00 */
[----:B------:R-:W-:Y:S01]  /*5cb0*/  IADD3 R11, P1, RZ, -R16, RZ ;  /* 0x80000010ff0b7210 */ /* 0x000fe20007f3e0ff */
[----:B------:R-:W-:Y:S01]  /*5cc0*/  ULDC.64 UR6, c[0x0][0x640] ;  /* 0x0001900000067ab9 */ /* 0x000fe20000000a00 */
[----:B------:R-:W2:Y:S03]  /*5cd0*/  LDC R21, c[0x0][0x148] ;  /* 0x00005200ff157b82 */ /* 0x000ea60000000800 */
[----:B------:R-:W-:Y:S01]  /*5ce0*/  IMAD.X R4, RZ, RZ, ~R4, P1 ;  /* 0x000000ffff047224 */ /* 0x000fe200008e0e04 */
[----:B------:R-:W-:-:S03]  /*5cf0*/  ISETP.NE.U32.AND P1, PT, RZ, UR6, PT ;  /* 0x00000006ff007c0c */ /* 0x000fc6000bf25070 */
[----:B------:R-:W-:Y:S01]  /*5d00*/  IMAD R10, R4, UR4, RZ ;  /* 0x00000004040a7c24 */ /* 0x000fe2000f8e02ff */
[----:B------:R-:W-:Y:S01]  /*5d10*/  ISETP.NE.AND.EX P1, PT, RZ, UR7, PT, P1 ;  /* 0x00000007ff007c0c */ /* 0x000fe2000bf25310 */
[----:B------:R-:W-:Y:S01]  /*5d20*/  IMAD.WIDE.U32 R4, R11, UR4, R2 ;  /* 0x000000040b047c25 */ /* 0x000fe2000f8e0002 */
[----:B------:R-:W-:-:S03]  /*5d30*/  ULDC UR4, c[0x0][0x618] ;  /* 0x0001860000047ab9 */ /* 0x000fc60000000800 */
[----:B------:R-:W-:Y:S01]  /*5d40*/  IMAD R11, R11, UR5, R10 ;  /* 0x000000050b0b7c24 */ /* 0x000fe2000f8e020a */
[----:B------:R-:W-:Y:S01]  /*5d50*/  ULDC UR5, c[0x0][0x154] ;  /* 0x0000550000057ab9 */ /* 0x000fe20000000800 */
[----:B0-----:R-:W-:Y:S02]  /*5d60*/  IMAD.MOV R10, RZ, RZ, -R20 ;  /* 0x000000ffff0a7224 */ /* 0x001fe400078e0a14 */
[----:B------:R-:W-:Y:S02]  /*5d70*/  IMAD.IADD R5, R5, 0x1, R11 ;  /* 0x0000000105057824 */ /* 0x000fe400078e020b */
[----:B-1----:R-:W-:Y:S01]  /*5d80*/  IMAD R17, R18, R10, R17 ;  /* 0x0000000a12117224 */ /* 0x002fe200078e0211 */
[----:B------:R-:W-:Y:S02]  /*5d90*/  I2FP.F32.U32 R10, R6 ;  /* 0x00000006000a7245 */ /* 0x000fe40000201000 */
[--C-:B------:R-:W-:Y:S02]  /*5da0*/  SHF.R.U64 R18, R4, UR4, R5.reuse ;  /* 0x0000000404127c19 */ /* 0x100fe40008001205 */
[----:B------:R-:W-:Y:S01]  /*5db0*/  SHF.R.U32.HI R5, RZ, UR4, R5 ;  /* 0x00000004ff057c19 */ /* 0x000fe20008011605 */
[----:B------:R-:W-:Y:S01]  /*5dc0*/  FMUL R10, R10, UR5 ;  /* 0x000000050a0a7c20 */ /* 0x000fe20008400000 */
[----:B------:R-:W-:-:S02]  /*5dd0*/  ULDC UR4, c[0x0][0x608] ;  /* 0x0001820000047ab9 */ /* 0x000fc40000000800 */
[--C-:B------:R-:W-:Y:S01]  /*5de0*/  SHF.R.U64 R20, R18, UR4, R5.reuse ;  /* 0x0000000412147c19 */ /* 0x100fe20008001205 */
[----:B------:R0:W1:Y:S01]  /*5df0*/  F2I.U32.TRUNC.NTZ R22, R10 ;  /* 0x0000000a00167305 */ /* 0x000062000020f000 */
[----:B------:R-:W-:Y:S01]  /*5e00*/  SHF.R.U32.HI R5, RZ, UR4, R5 ;  /* 0x00000004ff057c19 */ /* 0x000fe20008011605 */
[----:B------:R-:W-:-:S03]  /*5e10*/  ULDC UR4, c[0x0][0x658] ;  /* 0x0001960000047ab9 */ /* 0x000fc60000000800 */
[--C-:B------:R-:W-:Y:S02]  /*5e20*/  SHF.R.U64 R19, R20, UR4, R5.reuse ;  /* 0x0000000414137c19 */ /* 0x100fe40008001205 */
[----:B------:R-:W-:-:S03]  /*5e30*/  SHF.R.U32.HI R23, RZ, UR4, R5 ;  /* 0x00000004ff177c19 */ /* 0x000fc60008011605 */
[----:B------:R-:W-:Y:S02]  /*5e40*/  IMAD.MOV.U32 R4, RZ, RZ, R19 ;  /* 0x000000ffff047224 */ /* 0x000fe400078e0013 */
[----:B------:R-:W-:Y:S01]  /*5e50*/  IMAD.MOV.U32 R5, RZ, RZ, R23 ;  /* 0x000000ffff057224 */ /* 0x000fe200078e0017 */
[----:B0-----:R-:W-:Y:S06]  /*5e60*/  @!P1 BRA `(.L_x_117) ;  /* 0x0000000000289947 */ /* 0x001fec0003800000 */
        /* <DEDUP_REMOVED lines=10> */
.L_x_117:
[----:B------:R-:W-:Y:S01]  /*5f10*/  ULDC UR4, c[0x0][0x648] ;  /* 0x0001920000047ab9 */ /* 0x000fe20000000800 */
[----:B-1----:R-:W-:Y:S01]  /*5f20*/  IMAD.MOV R22, RZ, RZ, -R22 ;  /* 0x000000ffff167224 */ /* 0x002fe200078e0a16 */
[----:B------:R-:W-:Y:S01]  /*5f30*/  SHF.R.U64 R5, R4, UR4, R5 ;  /* 0x0000000404057c19 */ /* 0x000fe20008001205 */
[----:B------:R-:W-:Y:S01]  /*5f40*/  ULDC UR4, c[0x0][0x638] ;  /* 0x00018e0000047ab9 */ /* 0x000fe20000000800 */
[----:B------:R-:W-:Y:S01]  /*5f50*/  LOP3.LUT R4, R20, UR17, RZ, 0xc0, !PT ;  /* 0x0000001114047c12 */ /* 0x000fe2000f8ec0ff */
[----:B--2---:R-:W-:Y:S01]  /*5f60*/  @P4 IMAD R17, R21, R22, R6 ;  /* 0x0000001615114224 */ /* 0x004fe200078e0206 */
[----:B------:R-:W-:Y:S01]  /*5f70*/  LOP3.LUT R18, R18, UR16, RZ, 0xc0, !PT ;  /* 0x0000001012127c12 */ /* 0x000fe2000f8ec0ff */
[----:B------:R-:W-:Y:S01]  /*5f80*/  IMAD.MOV R6, RZ, RZ, -R5 ;  /* 0x000000ffff067224 */ /* 0x000fe200078e0a05 */
[----:B------:R-:W-:Y:S01]  /*5f90*/  ULDC UR5, c[0x0][0x610] ;  /* 0x0001840000057ab9 */ /* 0x000fe20000000800 */
[----:B------:R-:W-:Y:S02]  /*5fa0*/  IMAD R4, R5, UR18, R4 ;  /* 0x0000001205047c24 */ /* 0x000fe4000f8e0204 */
[----:B------:R-:W-:Y:S01]  /*5fb0*/  IMAD R19, R6, UR4, R19 ;  /* 0x0000000406137c24 */ /* 0x000fe2000f8e0213 */
[----:B------:R-:W-:Y:S01]  /*5fc0*/  ULDC UR4, c[0x0][0x600] ;  /* 0x0001800000047ab9 */ /* 0x000fe20000000800 */
[----:B------:R-:W-:-:S02]  /*5fd0*/  IMAD R17, R4, UR5, R17 ;  /* 0x0000000504117c24 */ /* 0x000fc4000f8e0211 */
[----:B------:R-:W-:Y:S02]  /*5fe0*/  IMAD R6, R19, UR4, R18 ;  /* 0x0000000413067c24 */ /* 0x000fe4000f8e0212 */
[----:B------:R-:W-:Y:S02]  /*5ff0*/  IMAD.MOV.U32 R10, RZ, RZ, 0x1 ;  /* 0x00000001ff0a7424 */ /* 0x000fe400078e00ff */
[----:B------:R-:W-:Y:S01]  /*6000*/  IMAD.MOV.U32 R5, RZ, RZ, R16 ;  /* 0x000000ffff057224 */ /* 0x000fe200078e0010 */
[----:B------:R-:W-:Y:S02]  /*6010*/  SEL R4, R6, R17, !P4 ;  /* 0x0000001106047207 */ /* 0x000fe40006000000 */
[----:B------:R-:W-:-:S07]  /*6020*/  SEL R6, R17, R6, !P4 ;  /* 0x0000000611067207 */ /* 0x000fce0006000000 */
.L_x_115:
[----:B------:R-:W-:Y:S05]  /*6030*/  BSYNC B1 ;  /* 0x0000000000017941 */ /* 0x000fea0003800000 */
.L_x_114:
[----:B------:R-:W-:-:S13]  /*6040*/  LOP3.LUT P1, RZ, R10, 0xff, RZ, 0xc0, !PT ;  /* 0x000000ff0aff7812 */ /* 0x000fda000782c0ff */
[----:B------:R-:W-:Y:S05]  /*6050*/  @P1 BRA `(.L_x_118) ;  /* 0xfffffff4004c1947 */ /* 0x000fea000383ffff */
[----:B------:R-:W-:Y:S05]  /*6060*/  BSYNC B0 ;  /* 0x0000000000007941 */ /* 0x000fea0003800000 */
.L_x_106:
[----:B------:R-:W-:-:S03]  /*6070*/  UMOV UR4, 0xffffffff ;  /* 0xffffffff00047882 */ /* 0x000fc60000000000 */
[----:B------:R-:W-:Y:S05]  /*6080*/  BRA.DIV UR4, `(.L_x_119) ;  /* 0x0000000604287947 */ /* 0x000fea000b800000 */
[----:B------:R-:W-:-:S13]  /*6090*/  ELECT P0, URZ, PT ;  /* 0x00000000003f782f */ /* 0x000fda0003800000 */
.L_x_134:
[----:B------:R-:W-:Y:S04]  /*60a0*/  BSSY B0, `(.L_x_120) ;  /* 0x0000022000007945 */ /* 0x000fe80003800000 */
[----:B------:R-:W-:Y:S05]  /*60b0*/  @!P0 BRA `(.L_x_121) ;  /* 0x0000000000808947 */ /* 0x000fea0003800000 */
[----:B------:R-:W-:-:S04]  /*60c0*/  LOP3.LUT R7, R7, 0x2, RZ, 0xfc, !PT ;  /* 0x0000000207077812 */ /* 0x000fc800078efcff */
[----:B------:R-:W-:-:S13]  /*60d0*/  ISETP.NE.AND P0, PT, R7, 0x3, PT ;  /* 0x000000030700780c */ /* 0x000fda0003f05270 */
[----:B------:R-:W-:Y:S05]  /*60e0*/  @!P0 BRA `(.L_x_122) ;  /* 0x0000000000048947 */ /* 0x000fea0003800000 */
[----:B------:R-:W-:Y:S01]  /*60f0*/  BPT.TRAP 0x1 ;  /* 0x000000040000795c */ /* 0x000fe20000300000 */
.L_x_122:
[----:B------:R-:W0:Y:S01]  /*6100*/  S2R R3, SR_CgaCtaId ;  /* 0x0000000000037919 */ /* 0x000e220000008800 */
[----:B------:R-:W-:Y:S02]  /*6110*/  MOV R0, 0x400 ;  /* 0x0000040000007802 */ /* 0x000fe40000000f00 */
[----:B------:R-:W-:Y:S02]  /*6120*/  SHF.L.U32 R2, R12, 0x1f, RZ ;  /* 0x0000001f0c027819 */ /* 0x000fe400000006ff */
[----:B0-----:R-:W-:-:S05]  /*6130*/  LEA R0, R3, R0, 0x18 ;  /* 0x0000000003007211 */ /* 0x001fca00078ec0ff */
[----:B------:R-:W-:-:S04]  /*6140*/  VIADD R0, R0, 0x18 ;  /* 0x0000001800007836 */ /* 0x000fc80000000000 */
[C---:B------:R-:W-:Y:S02]  /*6150*/  IMAD R7, R15.reuse, 0x8, R0 ;  /* 0x000000080f077824 */ /* 0x040fe400078e0200 */
[----:B------:R-:W-:Y:S02]  /*6160*/  VIADD R15, R15, 0x1 ;  /* 0x000000010f0f7836 */ /* 0x000fe40000000000 */
[----:B------:R-:W0:Y:S03]  /*6170*/  SYNCS.PHASECHK.TRANS64.TRYWAIT P0, [R7+URZ], R2 ;  /* 0x00000002070075a7 */ /* 0x000e26000800017f */
[----:B------:R-:W-:-:S04]  /*6180*/  ISETP.NE.AND P1, PT, R15, 0x3, PT ;  /* 0x000000030f00780c */ /* 0x000fc80003f25270 */
[----:B------:R-:W-:Y:S02]  /*6190*/  SEL R3, RZ, 0x1, P1 ;  /* 0x00000001ff037807 */ /* 0x000fe40000800000 */
[----:B------:R-:W-:Y:S02]  /*61a0*/  SEL R15, R15, RZ, P1 ;  /* 0x000000ff0f0f7207 */ /* 0x000fe40000800000 */
[----:B------:R-:W-:-:S03]  /*61b0*/  LOP3.LUT R9, R12, R3, RZ, 0x3c, !PT ;  /* 0x000000030c097212 */ /* 0x000fc600078e3cff */
[----:B------:R-:W-:Y:S01]  /*61c0*/  IMAD R6, R15, 0x8, R0 ;  /* 0x000000080f067824 */ /* 0x000fe200078e0200 */
[----:B------:R-:W-:Y:S01]  /*61d0*/  SHF.L.U32 R5, R9, 0x1f, RZ ;  /* 0x0000001f09057819 */ /* 0x000fe200000006ff */
[----:B0-----:R-:W-:Y:S06]  /*61e0*/  @!P0 BRA `(.L_x_123) ;  /* 0x0000000000f48947 */ /* 0x001fec0003800000 */
.L_x_135:
[----:B------:R-:W1:Y:S01]  /*61f0*/  SYNCS.PHASECHK.TRANS64.TRYWAIT P0, [R6+URZ], R5 ;  /* 0x00000005060075a7 */ /* 0x000e62000800017f */
[----:B0-----:R-:W-:-:S05]  /*6200*/  VIADD R2, R15, 0x1 ;  /* 0x000000010f027836 */ /* 0x001fca0000000000 */
[----:B------:R-:W-:-:S04]  /*6210*/  ISETP.NE.AND P1, PT, R2, 0x3, PT ;  /* 0x000000030200780c */ /* 0x000fc80003f25270 */
[----:B------:R-:W-:Y:S02]  /*6220*/  SEL R4, RZ, 0x1, P1 ;  /* 0x00000001ff047807 */ /* 0x000fe40000800000 */
[----:B------:R-:W-:Y:S02]  /*6230*/  SEL R3, R2, RZ, P1 ;  /* 0x000000ff02037207 */ /* 0x000fe40000800000 */
[----:B------:R-:W-:Y:S01]  /*6240*/  LOP3.LUT R4, R9, R4, RZ, 0x3c, !PT ;  /* 0x0000000409047212 */ /* 0x000fe200078e3cff */
[----:B-1----:R-:W-:Y:S06]  /*6250*/  @!P0 BRA `(.L_x_124) ;  /* 0x0000000000ec8947 */ /* 0x002fec0003800000 */
.L_x_136:
[----:B------:R-:W-:Y:S01]  /*6260*/  IMAD R3, R3, 0x8, R0 ;  /* 0x0000000803037824 */ /* 0x000fe200078e0200 */
[----:B------:R-:W-:-:S07]  /*6270*/  SHF.L.U32 R0, R4, 0x1f, RZ ;  /* 0x0000001f04007819 */ /* 0x000fce00000006ff */
.L_x_125:
[----:B-1----:R1:W2:Y:S02]  /*6280*/  SYNCS.PHASECHK.TRANS64.TRYWAIT P0, [R3+URZ], R0 ;  /* 0x00000000030075a7 */ /* 0x0022a4000800017f */
[----:B--2---:R-:W-:Y:S05]  /*6290*/  @!P0 NANOSLEEP.SYNCS 0x989680 ;  /* 0x009896800000895d */ /* 0x004fea0003900000 */
[----:B------:R-:W2:Y:S02]  /*62a0*/  @!P0 SYNCS.PHASECHK.TRANS64 P0, [R3+URZ], R0 ;  /* 0x00000000030085a7 */ /* 0x000ea4000800007f */
[----:B--2---:R-:W-:Y:S05]  /*62b0*/  @!P0 BRA `(.L_x_125) ;  /* 0xfffffffc00f08947 */ /* 0x004fea000383ffff */
.L_x_121:
[----:B------:R-:W-:Y:S05]  /*62c0*/  BSYNC B0 ;  /* 0x0000000000007941 */ /* 0x000fea0003800000 */
.L_x_120:
[----:B------:R-:W-:Y:S05]  /*62d0*/  EXIT ;  /* 0x000000000000794d */ /* 0x000fea0003800000 */
.L_x_15:
[----:B0-----:R-:W-:-:S04]  /*62e0*/  IMAD.U32 R15, RZ, RZ, UR15 ;  /* 0x0000000fff0f7e24 */ /* 0x001fc8000f8e00ff */
[----:B------:R0:W1:Y:S03]  /*62f0*/  SYNCS.PHASECHK.TRANS64.TRYWAIT P0, [R15+URZ+-0x8], R14 ;  /* 0xfffff80e0f0075a7 */ /* 0x000066000800017f */
[----:B-1----:R-:W-:Y:S05]  /*6300*/  @!P0 NANOSLEEP.SYNCS 0x989680 ;  /* 0x009896800000895d */ /* 0x002fea0003900000 */
[----:B------:R-:W1:Y:S02]  /*6310*/  @!P0 SYNCS.PHASECHK.TRANS64 P0, [R15+URZ+-0x8], R14 ;  /* 0xfffff80e0f0085a7 */ /* 0x000e64000800007f */
[----:B-1----:R-:W-:Y:S05]  /*6320*/  @!P0 BRA `(.L_x_15) ;  /* 0xfffffffc00ec8947 */ /* 0x002fea000383ffff */
[----:B------:R-:W-:Y:S05]  /*6330*/  BRA `(.L_x_126) ;  /* 0xffffffb0005c7947 */ /* 0x000fea000383ffff */
.L_x_20:
[----:B-1----:R-:W-:-:S04]  /*6340*/  IMAD.U32 R15, RZ, RZ, UR6 ;  /* 0x00000006ff0f7e24 */ /* 0x002fc8000f8e00ff */
[----:B------:R1:W2:Y:S03]  /*6350*/  SYNCS.PHASECHK.TRANS64.TRYWAIT P0, [R15+URZ], R14 ;  /* 0x0000000e0f0075a7 */ /* 0x0002a6000800017f */
[----:B--2---:R-:W-:Y:S05]  /*6360*/  @!P0 NANOSLEEP.SYNCS 0x989680 ;  /* 0x009896800000895d */ /* 0x004fea0003900000 */
[----:B------:R-:W2:Y:S02]  /*6370*/  @!P0 SYNCS.PHASECHK.TRANS64 P0, [R15+URZ], R14 ;  /* 0x0000000e0f0085a7 */ /* 0x000ea4000800007f */
[----:B--2---:R-:W-:Y:S05]  /*6380*/  @!P0 BRA `(.L_x_20) ;  /* 0xfffffffc00ec8947 */ /* 0x004fea000383ffff */
[----:B------:R-:W-:Y:S05]  /*6390*/  BRA `(.L_x_19) ;  /* 0xffffffb400047947 */ /* 0x000fea000383ffff */
.L_x_26:
[----:B-1----:R-:W-:-:S04]  /*63a0*/  IMAD.U32 R16, RZ, RZ, UR9 ;  /* 0x00000009ff107e24 */ /* 0x002fc8000f8e00ff */
[----:B------:R1:W2:Y:S03]  /*63b0*/  SYNCS.PHASECHK.TRANS64.TRYWAIT P0, [R16+URZ], R15 ;  /* 0x0000000f100075a7 */ /* 0x0002a6000800017f */
[----:B--2---:R-:W-:Y:S05]  /*63c0*/  @!P0 NANOSLEEP.SYNCS 0x989680 ;  /* 0x009896800000895d */ /* 0x004fea0003900000 */
[----:B------:R-:W2:Y:S02]  /*63d0*/  @!P0 SYNCS.PHASECHK.TRANS64 P0, [R16+URZ], R15 ;  /* 0x0000000f100085a7 */ /* 0x000ea4000800007f */
[----:B--2---:R-:W-:Y:S05]  /*63e0*/  @!P0 BRA `(.L_x_26) ;  /* 0xfffffffc00ec8947 */ /* 0x004fea000383ffff */
[----:B------:R-:W-:Y:S05]  /*63f0*/  BRA `(.L_x_25) ;  /* 0xffffffb800447947 */ /* 0x000fea000383ffff */
.L_x_34:
[----:B0-----:R-:W-:-:S04]  /*6400*/  IMAD.U32 R15, RZ, RZ, UR15 ;  /* 0x0000000fff0f7e24 */ /* 0x001fc8000f8e00ff */
[----:B------:R0:W1:Y:S03]  /*6410*/  SYNCS.PHASECHK.TRANS64.TRYWAIT P0, [R15+URZ+0x8], R14 ;  /* 0x0000080e0f0075a7 */ /* 0x000066000800017f */
[----:B-1----:R-:W-:Y:S05]  /*6420*/  @!P0 NANOSLEEP.SYNCS 0x989680 ;  /* 0x009896800000895d */ /* 0x002fea0003900000 */
[----:B------:R-:W1:Y:S02]  /*6430*/  @!P0 SYNCS.PHASECHK.TRANS64 P0, [R15+URZ+0x8], R14 ;  /* 0x0000080e0f0085a7 */ /* 0x000e64000800007f */
[----:B-1----:R-:W-:Y:S05]  /*6440*/  @!P0 BRA `(.L_x_34) ;  /* 0xfffffffc00ec8947 */ /* 0x002fea000383ffff */
[----:B------:R-:W-:Y:S05]  /*6450*/  BRA `(.L_x_127) ;  /* 0xffffffc000687947 */ /* 0x000fea000383ffff */
.L_x_107:
[----:B------:R-:W-:Y:S01]  /*6460*/  BSSY B1, `(.L_x_128) ;  /* 0x0000006000017945 */ /* 0x000fe20003800000 */
[----:B------:R-:W-:-:S07]  /*6470*/  IMAD.MOV.U32 R10, RZ, RZ, -0x1 ;  /* 0xffffffffff0a7424 */ /* 0x000fce00078e00ff */
[----:B------:R-:W-:Y:S05]  /*6480*/  WARPSYNC.COLLECTIVE R10, `(.L_x_129) ;  /* 0x000000000a0c7348 */ /* 0x000fea0003c00000 */
[----:B------:R-:W-:Y:S02]  /*6490*/  ELECT P1, UR62, PT ;  /* 0x00000000003e782f */ /* 0x000fe40003820000 */
[----:B------:R-:W-:Y:S01]  /*64a0*/  MOV R10, UR62 ;  /* 0x0000003e000a7c02 */ /* 0x000fe20008000f00 */
[----:B------:R-:W-:Y:S10]  /*64b0*/  ENDCOLLECTIVE ;  /* 0x000000000000791b */ /* 0x000ff40003800000 */
.L_x_129:
[----:B------:R-:W-:Y:S05]  /*64c0*/  BSYNC B1 ;  /* 0x0000000000017941 */ /* 0x000fea0003800000 */
.L_x_128:
[----:B------:R-:W-:Y:S05]  /*64d0*/  BRA `(.L_x_130) ;  /* 0xfffffff000387947 */ /* 0x000fea000383ffff */
.L_x_110:
[----:B-1----:R1:W2:Y:S02]  /*64e0*/  SYNCS.PHASECHK.TRANS64.TRYWAIT P1, [R19+URZ+0x18], R10 ;  /* 0x0000180a130075a7 */ /* 0x0022a4000802017f */
[----:B--2---:R-:W-:Y:S05]  /*64f0*/  @!P1 NANOSLEEP.SYNCS 0x989680 ;  /* 0x009896800000995d */ /* 0x004fea0003900000 */
[----:B------:R-:W2:Y:S02]  /*6500*/  @!P1 SYNCS.PHASECHK.TRANS64 P1, [R19+URZ+0x18], R10 ;  /* 0x0000180a130095a7 */ /* 0x000ea4000802007f */
[----:B--2---:R-:W-:Y:S05]  /*6510*/  @!P1 BRA `(.L_x_110) ;  /* 0xfffffffc00f09947 */ /* 0x004fea000383ffff */
[----:B------:R-:W-:Y:S05]  /*6520*/  BRA `(.L_x_131) ;  /* 0xfffffff0006c7947 */ /* 0x000fea000383ffff */
.L_x_119:
[----:B------:R-:W-:Y:S01]  /*6530*/  BSSY B0, `(.L_x_132) ;  /* 0x0000006000007945 */ /* 0x000fe20003800000 */
[----:B------:R-:W-:-:S07]  /*6540*/  IMAD.MOV.U32 R10, RZ, RZ, -0x1 ;  /* 0xffffffffff0a7424 */ /* 0x000fce00078e00ff */
[----:B------:R-:W-:Y:S05]  /*6550*/  WARPSYNC.COLLECTIVE R10, `(.L_x_133) ;  /* 0x000000000a0c7348 */ /* 0x000fea0003c00000 */
[----:B------:R-:W-:Y:S02]  /*6560*/  ELECT P1, UR62, PT ;  /* 0x00000000003e782f */ /* 0x000fe40003820000 */
[----:B------:R-:W-:Y:S01]  /*6570*/  MOV R10, UR62 ;  /* 0x0000003e000a7c02 */ /* 0x000fe20008000f00 */
[----:B------:R-:W-:Y:S10]  /*6580*/  ENDCOLLECTIVE ;  /* 0x000000000000791b */ /* 0x000ff40003800000 */
.L_x_133:
[----:B------:R-:W-:Y:S05]  /*6590*/  BSYNC B0 ;  /* 0x0000000000007941 */ /* 0x000fea0003800000 */
.L_x_132:
[----:B------:R-:W-:Y:S01]  /*65a0*/  PLOP3.LUT P0, PT, P1, PT, PT, 0x80, 0x0 ;  /* 0x000000000000781c */ /* 0x000fe20000f0f070 */
[----:B------:R-:W-:-:S12]  /*65b0*/  BRA `(.L_x_134) ;  /* 0xfffffff800b87947 */ /* 0x000fd8000383ffff */
.L_x_123:
[----:B0-----:R0:W1:Y:S02]  /*65c0*/  SYNCS.PHASECHK.TRANS64.TRYWAIT P0, [R7+URZ], R2 ;  /* 0x00000002070075a7 */ /* 0x001064000800017f */
[----:B-1----:R-:W-:Y:S05]  /*65d0*/  @!P0 NANOSLEEP.SYNCS 0x989680 ;  /* 0x009896800000895d */ /* 0x002fea0003900000 */
[----:B------:R-:W1:Y:S02]  /*65e0*/  @!P0 SYNCS.PHASECHK.TRANS64 P0, [R7+URZ], R2 ;  /* 0x00000002070085a7 */ /* 0x000e64000800007f */
[----:B-1----:R-:W-:Y:S05]  /*65f0*/  @!P0 BRA `(.L_x_123) ;  /* 0xfffffffc00f08947 */ /* 0x002fea000383ffff */
[----:B------:R-:W-:Y:S05]  /*6600*/  BRA `(.L_x_135) ;  /* 0xfffffff800f87947 */ /* 0x000fea000383ffff */
.L_x_124:
[----:B0-----:R0:W1:Y:S02]  /*6610*/  SYNCS.PHASECHK.TRANS64.TRYWAIT P0, [R6+URZ], R5 ;  /* 0x00000005060075a7 */ /* 0x001064000800017f */
[----:B-1----:R-:W-:Y:S05]  /*6620*/  @!P0 NANOSLEEP.SYNCS 0x989680 ;  /* 0x009896800000895d */ /* 0x002fea0003900000 */
[----:B------:R-:W1:Y:S02]  /*6630*/  @!P0 SYNCS.PHASECHK.TRANS64 P0, [R6+URZ], R5 ;  /* 0x00000005060085a7 */ /* 0x000e64000800007f */
[----:B-1----:R-:W-:Y:S05]  /*6640*/  @!P0 BRA `(.L_x_124) ;  /* 0xfffffffc00f08947 */ /* 0x002fea000383ffff */
[----:B------:R-:W-:Y:S05]  /*6650*/  BRA `(.L_x_136) ;  /* 0xfffffffc00007947 */ /* 0x000fea000383ffff */
.L_x_137:
[----:B------:R-:W-:-:S00]  /*6660*/  BRA `(.L_x_137) ;  /* 0xfffffffc00fc7947 */ /* 0x000fc0000383ffff */
[----:B------:R-:W-:-:S00]  /*6670*/  NOP ;  /* 0x0000000000007918 */ /* 0x000fc00000000000 */
        /* <DEDUP_REMOVED lines=8> */
.L_x_138:


//--------------------- .nv.shared._ZN7cutlass13device_kernelINS_4gemm6kernel13GemmUniversalIN4cute5tupleIJiiiiEEENS1_10collective13CollectiveMmaINS1_37MainloopSm90TmaGmmaWarpSpecializedFP8ILi3ENS5_IJNS4_1CILi1EEESB_SB_EEENS1_32KernelTmaWarpSpecializedPingpongEEENS5_IJNSA_ILi64EEESF_NSA_ILi32EEEEEENS_12float_e4m3_tENS5_IJlSB_lEEESI_SJ_NS4_8TiledMMAINS4_8MMA_AtomIJNS4_4SM904GMMA30MMA_64x64x32_F32E4M3E4M3_SS_TNILNSN_7ScaleInE1ELSP_1EEEEEENS4_6LayoutISC_NS5_IJNSA_ILi0EEEST_ST_EEEEENS5_IJNS4_10UnderscoreESW_SW_EEEEENS4_13SM90_TMA_LOADENS4_14ComposedLayoutINS4_7SwizzleILi1ELi4ELi3EEENS4_18smem_ptr_flag_bitsILi8EEENSS_INS5_IJNSA_ILi8EEESG_EEENS5_IJSG_SB_EEEEEEEvNS4_8identityESZ_S19_vS1A_EENS_8epilogue10collective6detail29Sm90TmaWarpSpecializedAdapterINS1D_15DefaultEpilogueISI_SJ_SJ_NS1C_6thread17LinearCombinationISI_Li1EffLNS1H_9ScaleType4KindE0ELNS_15FloatRoundStyleE2ESI_EENS1_15EpilogueDefaultEEEEEvvEEEEvNT_6ParamsE --------------------------
	.section	.nv.shared._ZN7cutlass13device_kernelINS_4gemm6kernel13GemmUniversalIN4cute5tupleIJiiiiEEENS1_10collective13CollectiveMmaINS1_37MainloopSm90TmaGmmaWarpSpecializedFP8ILi3ENS5_IJNS4_1CILi1EEESB_SB_EEENS1_32KernelTmaWarpSpecializedPingpongEEENS5_IJNSA_ILi64EEESF_NSA_ILi32EEEEEENS_12float_e4m3_tENS5_IJlSB_lEEESI_SJ_NS4_8TiledMMAINS4_8MMA_AtomIJNS4_4SM904GMMA30MMA_64x64x32_F32E4M3E4M3_SS_TNILNSN_7ScaleInE1ELSP_1EEEEEENS4_6LayoutISC_NS5_IJNSA_ILi0EEEST_ST_EEEEENS5_IJNS4_10UnderscoreESW_SW_EEEEENS4_13SM90_TMA_LOADENS4_14ComposedLayoutINS4_7SwizzleILi1ELi4ELi3EEENS4_18smem_ptr_flag_bitsILi8EEENSS_INS5_IJNSA_ILi8EEESG_EEENS5_IJSG_SB_EEEEEEEvNS4_8identityESZ_S19_vS1A_EENS_8epilogue10collective6detail29Sm90TmaWarpSpecializedAdapterINS1D_15DefaultEpilogueISI_SJ_SJ_NS1C_6thread17LinearCombinationISI_Li1EffLNS1H_9ScaleType4KindE0ELNS_15FloatRoundStyleE2ESI_EENS1_15EpilogueDefaultEEEEEvvEEEEvNT_6ParamsE,"aw",@nobits
	.sectionflags	@""
	.align	16
	.zero		1024


//--------------------- .nv.shared.reserved.0     --------------------------
	.section	.nv.shared.reserved.0,"aw",@nobits
	.weak		__nv_reservedSMEM_offset_0_alias
	.size		__nv_reservedSMEM_offset_0_alias, 0, 0
	.other		__nv_reservedSMEM_offset_0_alias,@"STO_CUDA_RESERVED_SHARED STV_DEFAULT"
__nv_reservedSMEM_offset_0_alias:
	.zero		0


//--------------------- .nv.global                --------------------------
	.section	.nv.global,"aw",@nobits
.nv.global:
	.type		_ZN39_INTERNAL_a0ea5c38_4_k_cu_d6f2e879_28834cute1_E,@object
	.size		_ZN39_INTERNAL_a0ea5c38_4_k_cu_d6f2e879_28834cute1_E,(_ZN39_INTERNAL_a0ea5c38_4_k_cu_d6f2e879_28834cuda3std3__45__cpo6cbeginE - _ZN39_INTERNAL_a0ea5c38_4_k_cu_d6f2e879_28834cute1_E)
_ZN39_INTERNAL_a0ea5c38_4_k_cu_d6f2e879_28834cute1_E:
	.zero		1
	.type		_ZN39_INTERNAL_a0ea5c38_4_k_cu_d6f2e879_28834cuda3std3__45__cpo6cbeginE,@object
	.size		_ZN39_INTERNAL_a0ea5c38_4_k_cu_d6f2e879_28834cuda3std3__45__cpo6cbeginE,(_ZN39_INTERNAL_a0ea5c38_4_k_cu_d6f2e879_28834cuda3std3__48in_placeE - _ZN39_INTERNAL_a0ea5c38_4_k_cu_d6f2e879_28834cuda3std3__45__cpo6cbeginE)
_ZN39_INTERNAL_a0ea5c38_4_k_cu_d6f2e879_28834cuda3std3__45__cpo6cbeginE:
	.zero		1
	.type		_ZN39_INTERNAL_a0ea5c38_4_k_cu_d6f2e879_28834cuda3std3__48in_placeE,@object
	.size		_ZN39_INTERNAL_a0ea5c38_4_k_cu_d6f2e879_28834cuda3std3__48in_placeE,(_ZN39_INTERNAL_a0ea5c38_4_k_cu_d6f2e879_28834cuda3std6ranges3__45__cpo9iter_moveE - _ZN39_INTERNAL_a0ea5c38_4_k_cu_d6f2e879_28834cuda3std3__48in_placeE)
_ZN39_INTERNAL_a0ea5c38_4_k_cu_d6f2e879_28834cuda3std3__48in_placeE:
	.zero		1
	.type		_ZN39_INTERNAL_a0ea5c38_4_k_cu_d6f2e879_28834cuda3std6ranges3__45__cpo9iter_moveE,@object
	.size		_ZN39_INTERNAL_a0ea5c38_4_k_cu_d6f2e879_28834cuda3std6ranges3__45__cpo9iter_moveE,(_ZN39_INTERNAL_a0ea5c38_4_k_cu_d6f2e879_28834cuda3std3__45__cpo5beginE - _ZN39_INTERNAL_a0ea5c38_4_k_cu_d6f2e879_28834cuda3std6ranges3__45__cpo9iter_moveE)
_ZN39_INTERNAL_a0ea5c38_4_k_cu_d6f2e879_28834cuda3std6ranges3__45__cpo9iter_moveE:
	.zero		1
	.type		_ZN39_INTERNAL_a0ea5c38_4_k_cu_d6f2e879_28834cuda3std3__45__cpo5beginE,@object
	.size		_ZN39_INTERNAL_a0ea5c38_4_k_cu_d6f2e879_28834cuda3std3__45__cpo5beginE,(_ZN39_INTERNAL_a0ea5c38_4_k_cu_d6f2e879_28834cuda3std3__441_GLOBAL__N__a0ea5c38_4_k_cu_d6f2e879_28836ignoreE - _ZN39_INTERNAL_a0ea5c38_4_k_cu_d6f2e879_28834cuda3std3__45__cpo5beginE)
_ZN39_INTERNAL_a0ea5c38_4_k_cu_d6f2e879_28834cuda3std3__45__cpo5beginE:
	.zero		1
	.type		_ZN39_INTERNAL_a0ea5c38_4_k_cu_d6f2e879_28834cuda3std3__441_GLOBAL__N__a0ea5c38_4_k_cu_d6f2e879_28836ignoreE,@object
	.size		_ZN39_INTERNAL_a0ea5c38_4_k_cu_d6f2e879_28834cuda3std3__441_GLOBAL__N__a0ea5c38_4_k_cu_d6f2e879_28836ignoreE,(_ZN39_INTERNAL_a0ea5c38_4_k_cu_d6f2e879_28834cute7productE - _ZN39_INTERNAL_a0ea5c38_4_k_cu_d6f2e879_28834cuda3std3__441_GLOBAL__N__a0ea5c38_4_k_cu_d6f2e879_28836ignoreE)
_ZN39_INTERNAL_a0ea5c38_4_k_cu_d6f2e879_28834cuda3std3__441_GLOBAL__N__a0ea5c38_4_k_cu_d6f2e879_28836ignoreE:
	.zero		1
	.type		_ZN39_INTERNAL_a0ea5c38_4_k_cu_d6f2e879_28834cute7productE,@object
	.size		_ZN39_INTERNAL_a0ea5c38_4_k_cu_d6f2e879_28834cute7productE,(_ZN39_INTERNAL_a0ea5c38_4_k_cu_d6f2e879_28834cuda3std3__45__cpo3endE - _ZN39_INTERNAL_a0ea5c38_4_k_cu_d6f2e879_28834cute7productE)
_ZN39_INTERNAL_a0ea5c38_4_k_cu_d6f2e879_28834cute7productE:
	.zero		1
	.type		_ZN39_INTERNAL_a0ea5c38_4_k_cu_d6f2e879_28834cuda3std3__45__cpo3endE,@object
	.size		_ZN39_INTERNAL_a0ea5c38_4_k_cu_d6f2e879_28834cuda3std3__45__cpo3endE,(_ZN39_INTERNAL_a0ea5c38_4_k_cu_d6f2e879_28834cuda3std3__419piecewise_constructE - _ZN39_INTERNAL_a0ea5c38_4_k_cu_d6f2e879_28834cuda3std3__45__cpo3endE)
_ZN39_INTERNAL_a0ea5c38_4_k_cu_d6f2e879_28834cuda3std3__45__cpo3endE:
	.zero		1
	.type		_ZN39_INTERNAL_a0ea5c38_4_k_cu_d6f2e879_28834cuda3std3__419piecewise_constructE,@object
	.size		_ZN39_INTERNAL_a0ea5c38_4_k_cu_d6f2e879_28834cuda3std3__419piecewise_constructE,(_ZN39_INTERNAL_a0ea5c38_4_k_cu_d6f2e879_28834cuda3std3__45__cpo4cendE - _ZN39_INTERNAL_a0ea5c38_4_k_cu_d6f2e879_28834cuda3std3__419piecewise_constructE)
_ZN39_INTERNAL_a0ea5c38_4_k_cu_d6f2e879_28834cuda3std3__419piecewise_constructE:
	.zero		1
	.type		_ZN39_INTERNAL_a0ea5c38_4_k_cu_d6f2e879_28834cuda3std3__45__cpo4cendE,@object
	.size		_ZN39_INTERNAL_a0ea5c38_4_k_cu_d6f2e879_28834cuda3std3__45__cpo4cendE,(_ZN39_INTERNAL_a0ea5c38_4_k_cu_d6f2e879_28834cuda3std6ranges3__45__cpo4swapE - _ZN39_INTERNAL_a0ea5c38_4_k_cu_d6f2e879_28834cuda3std3__45__cpo4cendE)
_ZN39_INTERNAL_a0ea5c38_4_k_cu_d6f2e879_28834cuda3std3__45__cpo4cendE:
	.zero		1
	.type		_ZN39_INTERNAL_a0ea5c38_4_k_cu_d6f2e879_28834cuda3std6ranges3__45__cpo4swapE,@object
	.size		_ZN39_INTERNAL_a0ea5c38_4_k_cu_d6f2e879_28834cuda3std6ranges3__45__cpo4swapE,(.L_7 - _ZN39_INTERNAL_a0ea5c38_4_k_cu_d6f2e879_28834cuda3std6ranges3__45__cpo4swapE)
_ZN39_INTERNAL_a0ea5c38_4_k_cu_d6f2e879_28834cuda3std6ranges3__45__cpo4swapE:
	.zero		1
.L_7:


//--------------------- .nv.constant0._ZN7cutlass13device_kernelINS_4gemm6kernel13GemmUniversalIN4cute5tupleIJiiiiEEENS1_10collective13CollectiveMmaINS1_37MainloopSm90TmaGmmaWarpSpecializedFP8ILi3ENS5_IJNS4_1CILi1EEESB_SB_EEENS1_32KernelTmaWarpSpecializedPingpongEEENS5_IJNSA_ILi64EEESF_NSA_ILi32EEEEEENS_12float_e4m3_tENS5_IJlSB_lEEESI_SJ_NS4_8TiledMMAINS4_8MMA_AtomIJNS4_4SM904GMMA30MMA_64x64x32_F32E4M3E4M3_SS_TNILNSN_7ScaleInE1ELSP_1EEEEEENS4_6LayoutISC_NS5_IJNSA_ILi0EEEST_ST_EEEEENS5_IJNS4_10UnderscoreESW_SW_EEEEENS4_13SM90_TMA_LOADENS4_14ComposedLayoutINS4_7SwizzleILi1ELi4ELi3EEENS4_18smem_ptr_flag_bitsILi8EEENSS_INS5_IJNSA_ILi8EEESG_EEENS5_IJSG_SB_EEEEEEEvNS4_8identityESZ_S19_vS1A_EENS_8epilogue10collective6detail29Sm90TmaWarpSpecializedAdapterINS1D_15DefaultEpilogueISI_SJ_SJ_NS1C_6thread17LinearCombinationISI_Li1EffLNS1H_9ScaleType4KindE0ELNS_15FloatRoundStyleE2ESI_EENS1_15EpilogueDefaultEEEEEvvEEEEvNT_6ParamsE --------------------------
	.section	.nv.constant0._ZN7cutlass13device_kernelINS_4gemm6kernel13GemmUniversalIN4cute5tupleIJiiiiEEENS1_10collective13CollectiveMmaINS1_37MainloopSm90TmaGmmaWarpSpecializedFP8ILi3ENS5_IJNS4_1CILi1EEESB_SB_EEENS1_32KernelTmaWarpSpecializedPingpongEEENS5_IJNSA_ILi64EEESF_NSA_ILi32EEEEEENS_12float_e4m3_tENS5_IJlSB_lEEESI_SJ_NS4_8TiledMMAINS4_8MMA_AtomIJNS4_4SM904GMMA30MMA_64x64x32_F32E4M3E4M3_SS_TNILNSN_7ScaleInE1ELSP_1EEEEEENS4_6LayoutISC_NS5_IJNSA_ILi0EEEST_ST_EEEEENS5_IJNS4_10UnderscoreESW_SW_EEEEENS4_13SM90_TMA_LOADENS4_14ComposedLayoutINS4_7SwizzleILi1ELi4ELi3EEENS4_18smem_ptr_flag_bitsILi8EEENSS_INS5_IJNSA_ILi8EEESG_EEENS5_IJSG_SB_EEEEEEEvNS4_8identityESZ_S19_vS1A_EENS_8epilogue10collective6detail29Sm90TmaWarpSpecializedAdapterINS1D_15DefaultEpilogueISI_SJ_SJ_NS1C_6thread17LinearCombinationISI_Li1EffLNS1H_9ScaleType4KindE0ELNS_15FloatRoundStyleE2ESI_EENS1_15EpilogueDefaultEEEEEvvEEEEvNT_6ParamsE,"a",@progbits
	.sectionflags	@""
	.align	4
.nv.constant0._ZN7cutlass13device_kernelINS_4gemm6kernel13GemmUniversalIN4cute5tupleIJiiiiEEENS1_10collective13CollectiveMmaINS1_37MainloopSm90TmaGmmaWarpSpecializedFP8ILi3ENS5_IJNS4_1CILi1EEESB_SB_EEENS1_32KernelTmaWarpSpecializedPingpongEEENS5_IJNSA_ILi64EEESF_NSA_ILi32EEEEEENS_12float_e4m3_tENS5_IJlSB_lEEESI_SJ_NS4_8TiledMMAINS4_8MMA_AtomIJNS4_4SM904GMMA30MMA_64x64x32_F32E4M3E4M3_SS_TNILNSN_7ScaleInE1ELSP_1EEEEEENS4_6LayoutISC_NS5_IJNSA_ILi0EEEST_ST_EEEEENS5_IJNS4_10UnderscoreESW_SW_EEEEENS4_13SM90_TMA_LOADENS4_14ComposedLayoutINS4_7SwizzleILi1ELi4ELi3EEENS4_18smem_ptr_flag_bitsILi8EEENSS_INS5_IJNSA_ILi8EEESG_EEENS5_IJSG_SB_EEEEEEEvNS4_8identityESZ_S19_vS1A_EENS_8epilogue10collective6detail29Sm90TmaWarpSpecializedAdapterINS1D_15DefaultEpilogueISI_SJ_SJ_NS1C_6thread17LinearCombinationISI_Li1EffLNS1H_9ScaleType4KindE0ELNS_15FloatRoundStyleE2ESI_EENS1_15EpilogueDefaultEEEEEvvEEEEvNT_6ParamsE:
	.zero		1664


//--------------------- SYMBOLS --------------------------

	.type		.nv.reservedSmem.offset0,@object
	.size		.nv.reservedSmem.offset0,0x4
